	.target	sm_90a

	.elftype	@"ET_EXEC"


//--------------------- .note.nv.tkinfo           --------------------------
	.section	.note.nv.tkinfo,"",@"SHT_NOTE"
	.sectionflags	@"SHF_NOTE_NV_TKINFO"
	.tkinfo
        /*0018*/ 	.word	0x00000002
        /*0030*/ 	.string	""
        /*0030*/ 	.string	"ptxas"
        /*0030*/ 	.string	"Cuda compilation tools, release 13.0, V13.0.88"
        /*0030*/ 	.string	"Build cuda_13.0.r13.0/compiler.36424714_0"
        /*0030*/ 	.string	"-arch sm_90a -m 64 "



//--------------------- .note.nv.cuinfo           --------------------------
	.section	.note.nv.cuinfo,"",@"SHT_NOTE"
	.sectionflags	@"SHF_NOTE_NV_CUINFO"
        /*0018*/ 	.short	0x0002
        /*001a*/ 	.short	0x005a
        /*001c*/ 	.short	0x0082
	.zero		2


//--------------------- .nv.info                  --------------------------
	.section	.nv.info,"",@"SHT_CUDA_INFO"
	.align	4


	//----- nvinfo : EIATTR_REGCOUNT
	.align		4
        /*0000*/ 	.byte	0x04, 0x2f
        /*0002*/ 	.short	(.L_16 - .L_15)
	.align		4
.L_15:
        /*0004*/ 	.word	index@(_ZN7cutlass13device_kernelINS_4fmha6kernel28FmhaKernelTmaWarpSpecializedINS1_10collective30FmhaMainloopTmaWarpSpecializedINS_6half_tEffN4cute5tupleIJNS7_1CILi128EEENS9_ILi64EEESA_EEENS8_IJiNS9_ILi1EEENS8_IJiiEEEEEESF_SF_NS4_14ResidualFusionEJEEENS4_15FmhaFwdEpilogueIS6_fNS8_IJSB_SA_SB_EEEEENS2_23IndividualTileSchedulerEJEEEEEvNT_6ParamsE)
        /*0008*/ 	.word	0x000000a8


	//----- nvinfo : EIATTR_FRAME_SIZE
	.align		4
.L_16:
        /*000c*/ 	.byte	0x04, 0x11
        /*000e*/ 	.short	(.L_18 - .L_17)
	.align		4
.L_17:
        /*0010*/ 	.word	index@($__internal_0_$__cuda_sm20_rcp_rn_f32_slowpath)
        /*0014*/ 	.word	0x00000000


	//----- nvinfo : EIATTR_FRAME_SIZE
	.align		4
.L_18:
        /*0018*/ 	.byte	0x04, 0x11
        /*001a*/ 	.short	(.L_20 - .L_19)
	.align		4
.L_19:
        /*001c*/ 	.word	index@(_ZN7cutlass13device_kernelINS_4fmha6kernel28FmhaKernelTmaWarpSpecializedINS1_10collective30FmhaMainloopTmaWarpSpecializedINS_6half_tEffN4cute5tupleIJNS7_1CILi128EEENS9_ILi64EEESA_EEENS8_IJiNS9_ILi1EEENS8_IJiiEEEEEESF_SF_NS4_14ResidualFusionEJEEENS4_15FmhaFwdEpilogueIS6_fNS8_IJSB_SA_SB_EEEEENS2_23IndividualTileSchedulerEJEEEEEvNT_6ParamsE)
        /*0020*/ 	.word	0x00000000


	//----- nvinfo : EIATTR_MIN_STACK_SIZE
	.align		4
.L_20:
        /*0024*/ 	.byte	0x04, 0x12
        /*0026*/ 	.short	(.L_22 - .L_21)
	.align		4
.L_21:
        /*0028*/ 	.word	index@(_ZN7cutlass13device_kernelINS_4fmha6kernel28FmhaKernelTmaWarpSpecializedINS1_10collective30FmhaMainloopTmaWarpSpecializedINS_6half_tEffN4cute5tupleIJNS7_1CILi128EEENS9_ILi64EEESA_EEENS8_IJiNS9_ILi1EEENS8_IJiiEEEEEESF_SF_NS4_14ResidualFusionEJEEENS4_15FmhaFwdEpilogueIS6_fNS8_IJSB_SA_SB_EEEEENS2_23IndividualTileSchedulerEJEEEEEvNT_6ParamsE)
        /*002c*/ 	.word	0x00000000
.L_22:


//--------------------- .nv.compat                --------------------------
	.section	.nv.compat,"",@"SHT_CUDA_COMPAT_INFO"
	.align	4
        /*0000*/ 	.byte	0x02, 0x09, 0x01, 0x00, 0x02, 0x02, 0x04, 0x00, 0x02, 0x05, 0x05, 0x00, 0x03, 0x07, 0x01, 0x01
        /*0010*/ 	.byte	0x02, 0x03, 0x01, 0x00, 0x02, 0x06, 0x01, 0x00, 0x04, 0x0b, 0x08, 0x00, 0x00, 0x00, 0x00, 0x00
        /*0020*/ 	.byte	0x00, 0x00, 0x00, 0x00


//--------------------- .nv.info._ZN7cutlass13device_kernelINS_4fmha6kernel28FmhaKernelTmaWarpSpecializedINS1_10collective30FmhaMainloopTmaWarpSpecializedINS_6half_tEffN4cute5tupleIJNS7_1CILi128EEENS9_ILi64EEESA_EEENS8_IJiNS9_ILi1EEENS8_IJiiEEEEEESF_SF_NS4_14ResidualFusionEJEEENS4_15FmhaFwdEpilogueIS6_fNS8_IJSB_SA_SB_EEEEENS2_23IndividualTileSchedulerEJEEEEEvNT_6ParamsE --------------------------
	.section	.nv.info._ZN7cutlass13device_kernelINS_4fmha6kernel28FmhaKernelTmaWarpSpecializedINS1_10collective30FmhaMainloopTmaWarpSpecializedINS_6half_tEffN4cute5tupleIJNS7_1CILi128EEENS9_ILi64EEESA_EEENS8_IJiNS9_ILi1EEENS8_IJiiEEEEEESF_SF_NS4_14ResidualFusionEJEEENS4_15FmhaFwdEpilogueIS6_fNS8_IJSB_SA_SB_EEEEENS2_23IndividualTileSchedulerEJEEEEEvNT_6ParamsE,"",@"SHT_CUDA_INFO"
	.sectionflags	@""
	.align	4


	//----- nvinfo : EIATTR_CUDA_API_VERSION
	.align		4
        /*0000*/ 	.byte	0x04, 0x37
        /*0002*/ 	.short	(.L_24 - .L_23)
.L_23:
        /*0004*/ 	.word	0x00000082


	//----- nvinfo : EIATTR_KPARAM_INFO
	.align		4
.L_24:
        /*0008*/ 	.byte	0x04, 0x17
        /*000a*/ 	.short	(.L_26 - .L_25)
.L_25:
        /*000c*/ 	.word	0x00000000
        /*0010*/ 	.short	0x0000
        /*0012*/ 	.short	0x0070
        /*0014*/ 	.byte	0x00, 0xf0, 0x01, 0x20


	//----- nvinfo : EIATTR_SPARSE_MMA_MASK
	.align		4
.L_26:
        /*0018*/ 	.byte	0x03, 0x50
        /*001a*/ 	.short	0x0000


	//----- nvinfo : EIATTR_MAXREG_COUNT
	.align		4
        /*001c*/ 	.byte	0x03, 0x1b
        /*001e*/ 	.short	0x00a8


	//----- nvinfo : EIATTR_NUM_BARRIERS
	.align		4
        /*0020*/ 	.byte	0x02, 0x4c
        /*0022*/ 	.byte	0x02
	.zero		1


	//----- nvinfo : EIATTR_EXTERNS
	.align		4
        /*0024*/ 	.byte	0x04, 0x0f
        /*0026*/ 	.short	(.L_28 - .L_27)


	//   ....[0]....
	.align		4
.L_27:
        /*0028*/ 	.word	index@(__assertfail)


	//----- nvinfo : EIATTR_MERCURY_ISA_VERSION
	.align		4
.L_28:
        /*002c*/ 	.byte	0x03, 0x5f
        /*002e*/ 	.short	0x0101


	//----- nvinfo : EIATTR_INT_WARP_WIDE_INSTR_OFFSETS
	.align		4
        /*0030*/ 	.byte	0x04, 0x31
        /*0032*/ 	.short	(.L_30 - .L_29)


	//   ....[0]....
.L_29:
        /*0034*/ 	.word	0x000006f0


	//   ....[1]....
        /*0038*/ 	.word	0x00000700


	//   ....[2]....
        /*003c*/ 	.word	0x00000710


	//   ....[3]....
        /*0040*/ 	.word	0x00000720


	//   ....[4]....
        /*0044*/ 	.word	0x00000790


	//----- nvinfo : EIATTR_COOP_GROUP_MASK_REGIDS
	.align		4
.L_30:
        /*0048*/ 	.byte	0x04, 0x29
        /*004a*/ 	.short	(.L_32 - .L_31)


	//   ....[0]....
.L_31:
        /*004c*/ 	.word	0xffffffff


	//   ....[1]....
        /*0050*/ 	.word	0xffffffff


	//   ....[2]....
        /*0054*/ 	.word	0xffffffff


	//   ....[3]....
        /*0058*/ 	.word	0xffffffff


	//   ....[4]....
        /*005c*/ 	.word	0xffffffff


	//   ....[5]....
        /*0060*/ 	.word	0xffffffff


	//   ....[6]....
        /*0064*/ 	.word	0xffffffff


	//   ....[7]....
        /*0068*/ 	.word	0xffffffff


	//   ....[8]....
        /*006c*/ 	.word	0xffffffff


	//   ....[9]....
        /*0070*/ 	.word	0xffffffff


	//   ....[10]....
        /*0074*/ 	.word	0xffffffff


	//   ....[11]....
        /*0078*/ 	.word	0xffffffff


	//   ....[12]....
        /*007c*/ 	.word	0xffffffff


	//   ....[13]....
        /*0080*/ 	.word	0xffffffff


	//   ....[14]....
        /*0084*/ 	.word	0xffffffff


	//   ....[15]....
        /*0088*/ 	.word	0xffffffff


	//   ....[16]....
        /*008c*/ 	.word	0xffffffff


	//   ....[17]....
        /*0090*/ 	.word	0xffffffff


	//   ....[18]....
        /*0094*/ 	.word	0xffffffff


	//   ....[19]....
        /*0098*/ 	.word	0xffffffff


	//   ....[20]....
        /*009c*/ 	.word	0xffffffff


	//   ....[21]....
        /*00a0*/ 	.word	0xffffffff


	//----- nvinfo : EIATTR_COOP_GROUP_INSTR_OFFSETS
	.align		4
.L_32:
        /*00a4*/ 	.byte	0x04, 0x28
        /*00a6*/ 	.short	(.L_34 - .L_33)


	//   ....[0]....
.L_33:
        /*00a8*/ 	.word	0x00000050


	//   ....[1]....
        /*00ac*/ 	.word	0x00000080


	//   ....[2]....
        /*00b0*/ 	.word	0x000001b0


	//   ....[3]....
        /*00b4*/ 	.word	0x00000370


	//   ....[4]....
        /*00b8*/ 	.word	0x00000530


	//   ....[5]....
        /*00bc*/ 	.word	0x00000690


	//   ....[6]....
        /*00c0*/ 	.word	0x000017d0


	//   ....[7]....
        /*00c4*/ 	.word	0x00001820


	//   ....[8]....
        /*00c8*/ 	.word	0x00001b80


	//   ....[9]....
        /*00cc*/ 	.word	0x00001c70


	//   ....[10]....
        /*00d0*/ 	.word	0x00002e70


	//   ....[11]....
        /*00d4*/ 	.word	0x00002ea0


	//   ....[12]....
        /*00d8*/ 	.word	0x000031a0


	//   ....[13]....
        /*00dc*/ 	.word	0x000032c0


	//   ....[14]....
        /*00e0*/ 	.word	0x00004ea0


	//   ....[15]....
        /*00e4*/ 	.word	0x00004f00


	//   ....[16]....
        /*00e8*/ 	.word	0x00005270


	//   ....[17]....
        /*00ec*/ 	.word	0x00005380


	//   ....[18]....
        /*00f0*/ 	.word	0x00006680


	//   ....[19]....
        /*00f4*/ 	.word	0x000066b0


	//   ....[20]....
        /*00f8*/ 	.word	0x00006700


	//   ....[21]....
        /*00fc*/ 	.word	0x00006710


	//----- nvinfo : EIATTR_REG_RECONFIG
	.align		4
.L_34:
        /*0100*/ 	.byte	0x01, 0x54
	.zero		2


	//----- nvinfo : EIATTR_SYSCALL_OFFSETS
	.align		4
        /*0104*/ 	.byte	0x04, 0x46
        /*0106*/ 	.short	(.L_36 - .L_35)


	//   ....[0]....
.L_35:
        /*0108*/ 	.word	0x000072e0


	//   ....[1]....
        /*010c*/ 	.word	0x00007440


	//----- nvinfo : EIATTR_MBARRIER_INSTR_OFFSETS
	.align		4
.L_36:
        /*0110*/ 	.byte	0x04, 0x39
        /*0112*/ 	.short	(.L_38 - .L_37)


	//   ....[0]....
.L_37:
        /*0114*/ 	.word	0x00000320
        /*0118*/ 	.word	0x000000ff
        /*011c*/ 	.word	0x0001c050
        /*0120*/ 	.short	0x0100
        /*0122*/ 	.byte	0x06
	.zero		1


	//   ....[1]....
        /*0124*/ 	.word	0x00000330
        /*0128*/ 	.word	0x000000ff
        /*012c*/ 	.word	0x0001c060
        /*0130*/ 	.short	0x0100
        /*0132*/ 	.byte	0x06
	.zero		1


	//   ....[2]....
        /*0134*/ 	.word	0x00000340
        /*0138*/ 	.word	0x000000ff
        /*013c*/ 	.word	0x0001c058
        /*0140*/ 	.short	0x0100
        /*0142*/ 	.byte	0x06
	.zero		1


	//   ....[3]....
        /*0144*/ 	.word	0x00000350
        /*0148*/ 	.word	0x000000ff
        /*014c*/ 	.word	0x0001c068
        /*0150*/ 	.short	0x0100
        /*0152*/ 	.byte	0x06
	.zero		1


	//   ....[4]....
        /*0154*/ 	.word	0x00000480
        /*0158*/ 	.word	0x000000ff
        /*015c*/ 	.word	0x0001c000
        /*0160*/ 	.short	0x0100
        /*0162*/ 	.byte	0x06
	.zero		1


	//   ....[5]....
        /*0164*/ 	.word	0x00000490
        /*0168*/ 	.word	0x000000ff
        /*016c*/ 	.word	0x0001c028
        /*0170*/ 	.short	0x0100
        /*0172*/ 	.byte	0x06
	.zero		1


	//   ....[6]....
        /*0174*/ 	.word	0x000004a0
        /*0178*/ 	.word	0x000000ff
        /*017c*/ 	.word	0x0001c008
        /*0180*/ 	.short	0x0100
        /*0182*/ 	.byte	0x06
	.zero		1


	//   ....[7]....
        /*0184*/ 	.word	0x000004b0
        /*0188*/ 	.word	0x000000ff
        /*018c*/ 	.word	0x0001c030
        /*0190*/ 	.short	0x0100
        /*0192*/ 	.byte	0x06
	.zero		1


	//   ....[8]....
        /*0194*/ 	.word	0x000004c0
        /*0198*/ 	.word	0x000000ff
        /*019c*/ 	.word	0x0001c010
        /*01a0*/ 	.short	0x0100
        /*01a2*/ 	.byte	0x06
	.zero		1


	//   ....[9]....
        /*01a4*/ 	.word	0x000004d0
        /*01a8*/ 	.word	0x000000ff
        /*01ac*/ 	.word	0x0001c038
        /*01b0*/ 	.short	0x0100
        /*01b2*/ 	.byte	0x06
	.zero		1


	//   ....[10]....
        /*01b4*/ 	.word	0x000004e0
        /*01b8*/ 	.word	0x000000ff
        /*01bc*/ 	.word	0x0001c018
        /*01c0*/ 	.short	0x0100
        /*01c2*/ 	.byte	0x06
	.zero		1


	//   ....[11]....
        /*01c4*/ 	.word	0x000004f0
        /*01c8*/ 	.word	0x000000ff
        /*01cc*/ 	.word	0x0001c040
        /*01d0*/ 	.short	0x0100
        /*01d2*/ 	.byte	0x06
	.zero		1


	//   ....[12]....
        /*01d4*/ 	.word	0x00000500
        /*01d8*/ 	.word	0x000000ff
        /*01dc*/ 	.word	0x0001c020
        /*01e0*/ 	.short	0x0100
        /*01e2*/ 	.byte	0x06
	.zero		1


	//   ....[13]....
        /*01e4*/ 	.word	0x00000510
        /*01e8*/ 	.word	0x000000ff
        /*01ec*/ 	.word	0x0001c048
        /*01f0*/ 	.short	0x0100
        /*01f2*/ 	.byte	0x06
	.zero		1


	//   ....[14]....
        /*01f4*/ 	.word	0x00000640
        /*01f8*/ 	.word	0x000000ff
        /*01fc*/ 	.word	0x0001c070
        /*0200*/ 	.short	0x0100
        /*0202*/ 	.byte	0x06
	.zero		1


	//   ....[15]....
        /*0204*/ 	.word	0x00000650
        /*0208*/ 	.word	0x000000ff
        /*020c*/ 	.word	0x0001c080
        /*0210*/ 	.short	0x0100
        /*0212*/ 	.byte	0x06
	.zero		1


	//   ....[16]....
        /*0214*/ 	.word	0x00000660
        /*0218*/ 	.word	0x000000ff
        /*021c*/ 	.word	0x0001c078
        /*0220*/ 	.short	0x0100
        /*0222*/ 	.byte	0x06
	.zero		1


	//   ....[17]....
        /*0224*/ 	.word	0x00000670
        /*0228*/ 	.word	0x000000ff
        /*022c*/ 	.word	0x0001c088
        /*0230*/ 	.short	0x0100
        /*0232*/ 	.byte	0x06
	.zero		1


	//   ....[18]....
        /*0234*/ 	.word	0x000007b0
        /*0238*/ 	.word	0x000000ff
        /*023c*/ 	.word	0x0001c090
        /*0240*/ 	.short	0x0100
        /*0242*/ 	.byte	0x06
	.zero		1


	//   ....[19]....
        /*0244*/ 	.word	0x000007c0
        /*0248*/ 	.word	0x000000ff
        /*024c*/ 	.word	0x0001c098
        /*0250*/ 	.short	0x0100
        /*0252*/ 	.byte	0x06
	.zero		1


	//   ....[20]....
        /*0254*/ 	.word	0x000007d0
        /*0258*/ 	.word	0x000000ff
        /*025c*/ 	.word	0x0001c0a0
        /*0260*/ 	.short	0x0100
        /*0262*/ 	.byte	0x06
	.zero		1


	//   ....[21]....
        /*0264*/ 	.word	0x000007e0
        /*0268*/ 	.word	0x000000ff
        /*026c*/ 	.word	0x0001c0a8
        /*0270*/ 	.short	0x0100
        /*0272*/ 	.byte	0x06
	.zero		1


	//   ....[22]....
        /*0274*/ 	.word	0x000008e0
        /*0278*/ 	.word	0x000000ff
        /*027c*/ 	.word	0x0001c0c0
        /*0280*/ 	.short	0x0100
        /*0282*/ 	.byte	0x06
	.zero		1


	//   ....[23]....
        /*0284*/ 	.word	0x000008f0
        /*0288*/ 	.word	0x000000ff
        /*028c*/ 	.word	0x0001c0e0
        /*0290*/ 	.short	0x0100
        /*0292*/ 	.byte	0x06
	.zero		1


	//   ....[24]....
        /*0294*/ 	.word	0x00000900
        /*0298*/ 	.word	0x000000ff
        /*029c*/ 	.word	0x0001c0c8
        /*02a0*/ 	.short	0x0100
        /*02a2*/ 	.byte	0x06
	.zero		1


	//   ....[25]....
        /*02a4*/ 	.word	0x00000910
        /*02a8*/ 	.word	0x000000ff
        /*02ac*/ 	.word	0x0001c0e8
        /*02b0*/ 	.short	0x0100
        /*02b2*/ 	.byte	0x06
	.zero		1


	//   ....[26]....
        /*02b4*/ 	.word	0x00000920
        /*02b8*/ 	.word	0x000000ff
        /*02bc*/ 	.word	0x0001c0d0
        /*02c0*/ 	.short	0x0100
        /*02c2*/ 	.byte	0x06
	.zero		1


	//   ....[27]....
        /*02c4*/ 	.word	0x00000930
        /*02c8*/ 	.word	0x000000ff
        /*02cc*/ 	.word	0x0001c0f0
        /*02d0*/ 	.short	0x0100
        /*02d2*/ 	.byte	0x06
	.zero		1


	//   ....[28]....
        /*02d4*/ 	.word	0x00000940
        /*02d8*/ 	.word	0x000000ff
        /*02dc*/ 	.word	0x0001c0d8
        /*02e0*/ 	.short	0x0100
        /*02e2*/ 	.byte	0x06
	.zero		1


	//   ....[29]....
        /*02e4*/ 	.word	0x00000950
        /*02e8*/ 	.word	0x000000ff
        /*02ec*/ 	.word	0x0001c0f8
        /*02f0*/ 	.short	0x0100
        /*02f2*/ 	.byte	0x06
	.zero		1


	//   ....[30]....
        /*02f4*/ 	.word	0x00000dd0
        /*02f8*/ 	.word	0x000000ff
        /*02fc*/ 	.word	0x0001c050
        /*0300*/ 	.short	0x010a
        /*0302*/ 	.byte	0x08
	.zero		1


	//   ....[31]....
        /*0304*/ 	.word	0x00000e50
        /*0308*/ 	.word	0x000000ff
        /*030c*/ 	.word	0x0001c000
        /*0310*/ 	.short	0x010a
        /*0312*/ 	.byte	0x25
	.zero		1


	//   ....[32]....
        /*0314*/ 	.word	0x00000ea0
        /*0318*/ 	.word	0x000000ff
        /*031c*/ 	.word	0xfffffff8
        /*0320*/ 	.short	0x010a
        /*0322*/ 	.byte	0x05
	.zero		1


	//   ....[33]....
        /*0324*/ 	.word	0x00002680
        /*0328*/ 	.word	0x00000012
        /*032c*/ 	.word	0x00000000
        /*0330*/ 	.short	0x0101
        /*0332*/ 	.byte	0x0b
	.zero		1


	//   ....[34]....
        /*0334*/ 	.word	0x000026f0
        /*0338*/ 	.word	0x000000ff
        /*033c*/ 	.word	0x0001c008
        /*0340*/ 	.short	0x010a
        /*0342*/ 	.byte	0x25
	.zero		1


	//   ....[35]....
        /*0344*/ 	.word	0x000028e0
        /*0348*/ 	.word	0x000000ff
        /*034c*/ 	.word	0x00000000
        /*0350*/ 	.short	0x0101
        /*0352*/ 	.byte	0x0a
	.zero		1


	//   ....[36]....
        /*0354*/ 	.word	0x00002a50
        /*0358*/ 	.word	0x000000ff
        /*035c*/ 	.word	0x0001c000
        /*0360*/ 	.short	0x010a
        /*0362*/ 	.byte	0x0a
	.zero		1


	//   ....[37]....
        /*0364*/ 	.word	0x00003e10
        /*0368*/ 	.word	0x000000ff
        /*036c*/ 	.word	0x0001c000
        /*0370*/ 	.short	0x010a
        /*0372*/ 	.byte	0x04
	.zero		1


	//   ....[38]....
        /*0374*/ 	.word	0x00004250
        /*0378*/ 	.word	0x000000ff
        /*037c*/ 	.word	0x0001c000
        /*0380*/ 	.short	0x010a
        /*0382*/ 	.byte	0x04
	.zero		1


	//   ....[39]....
        /*0384*/ 	.word	0x00004450
        /*0388*/ 	.word	0x000000ff
        /*038c*/ 	.word	0x00000000
        /*0390*/ 	.short	0x0101
        /*0392*/ 	.byte	0x04
	.zero		1


	//   ....[40]....
        /*0394*/ 	.word	0x00004500
        /*0398*/ 	.word	0x000000ff
        /*039c*/ 	.word	0x00000000
        /*03a0*/ 	.short	0x0101
        /*03a2*/ 	.byte	0x04
	.zero		1


	//   ....[41]....
        /*03a4*/ 	.word	0x000046b0
        /*03a8*/ 	.word	0x000000ff
        /*03ac*/ 	.word	0x0001c000
        /*03b0*/ 	.short	0x010a
        /*03b2*/ 	.byte	0x0a
	.zero		1


	//   ....[42]....
        /*03b4*/ 	.word	0x00005e90
        /*03b8*/ 	.word	0x000000ff
        /*03bc*/ 	.word	0x0001c000
        /*03c0*/ 	.short	0x010a
        /*03c2*/ 	.byte	0x04
	.zero		1


	//   ....[43]....
        /*03c4*/ 	.word	0x000062c0
        /*03c8*/ 	.word	0x000000ff
        /*03cc*/ 	.word	0x0001c000
        /*03d0*/ 	.short	0x010a
        /*03d2*/ 	.byte	0x04
	.zero		1


	//   ....[44]....
        /*03d4*/ 	.word	0x000064c0
        /*03d8*/ 	.word	0x000000ff
        /*03dc*/ 	.word	0x00000000
        /*03e0*/ 	.short	0x0101
        /*03e2*/ 	.byte	0x04
	.zero		1


	//   ....[45]....
        /*03e4*/ 	.word	0x00006570
        /*03e8*/ 	.word	0x000000ff
        /*03ec*/ 	.word	0x00000000
        /*03f0*/ 	.short	0x0101
        /*03f2*/ 	.byte	0x04
	.zero		1


	//   ....[46]....
        /*03f4*/ 	.word	0x00006d10
        /*03f8*/ 	.word	0x000000ff
        /*03fc*/ 	.word	0x00000008
        /*0400*/ 	.short	0x010a
        /*0402*/ 	.byte	0x05
	.zero		1


	//   ....[47]....
        /*0404*/ 	.word	0x00008280
        /*0408*/ 	.word	0x00000000
        /*040c*/ 	.word	0x0001c090
        /*0410*/ 	.short	0x0101
        /*0412*/ 	.byte	0x25
	.zero		1


	//   ....[48]....
        /*0414*/ 	.word	0x000083d0
        /*0418*/ 	.word	0x00000004
        /*041c*/ 	.word	0x0001c060
        /*0420*/ 	.short	0x010a
        /*0422*/ 	.byte	0x3f
	.zero		1


	//   ....[49]....
        /*0424*/ 	.word	0x00008680
        /*0428*/ 	.word	0x00000002
        /*042c*/ 	.word	0x0001c028
        /*0430*/ 	.short	0x010a
        /*0432*/ 	.byte	0x3f
	.zero		1


	//   ....[50]....
        /*0434*/ 	.word	0x00008930
        /*0438*/ 	.word	0x00000005
        /*043c*/ 	.word	0x0001c060
        /*0440*/ 	.short	0x010a
        /*0442*/ 	.byte	0x3f
	.zero		1


	//   ....[51]....
        /*0444*/ 	.word	0x00008c10
        /*0448*/ 	.word	0x00000004
        /*044c*/ 	.word	0x0001c028
        /*0450*/ 	.short	0x010a
        /*0452*/ 	.byte	0x3f
	.zero		1


	//   ....[52]....
        /*0454*/ 	.word	0x00008fb0
        /*0458*/ 	.word	0x00000006
        /*045c*/ 	.word	0x0001c028
        /*0460*/ 	.short	0x010a
        /*0462*/ 	.byte	0x3f
	.zero		1


	//   ....[53]....
        /*0464*/ 	.word	0x00009290
        /*0468*/ 	.word	0x00000006
        /*046c*/ 	.word	0x0001c028
        /*0470*/ 	.short	0x010a
        /*0472*/ 	.byte	0x3f
	.zero		1


	//   ....[54]....
        /*0474*/ 	.word	0x00009560
        /*0478*/ 	.word	0x00000003
        /*047c*/ 	.word	0x0001c050
        /*0480*/ 	.short	0x010a
        /*0482*/ 	.byte	0x3f
	.zero		1


	//   ....[55]....
        /*0484*/ 	.word	0x000095c0
        /*0488*/ 	.word	0x00000002
        /*048c*/ 	.word	0x0001c000
        /*0490*/ 	.short	0x010a
        /*0492*/ 	.byte	0x3f
	.zero		1


	//   ....[56]....
        /*0494*/ 	.word	0x00009620
        /*0498*/ 	.word	0x00000003
        /*049c*/ 	.word	0xfffffff8
        /*04a0*/ 	.short	0x010a
        /*04a2*/ 	.byte	0x3f
	.zero		1


	//   ....[57]....
        /*04a4*/ 	.word	0x00009680
        /*04a8*/ 	.word	0x00000008
        /*04ac*/ 	.word	0x0001c008
        /*04b0*/ 	.short	0x010a
        /*04b2*/ 	.byte	0x3f
	.zero		1


	//   ....[58]....
        /*04b4*/ 	.word	0x000096e0
        /*04b8*/ 	.word	0x00000005
        /*04bc*/ 	.word	0x0001c000
        /*04c0*/ 	.short	0x010a
        /*04c2*/ 	.byte	0x3f
	.zero		1


	//   ....[59]....
        /*04c4*/ 	.word	0x00009740
        /*04c8*/ 	.word	0x00000009
        /*04cc*/ 	.word	0x0001c000
        /*04d0*/ 	.short	0x010a
        /*04d2*/ 	.byte	0x3f
	.zero		1


	//   ....[60]....
        /*04d4*/ 	.word	0x000097a0
        /*04d8*/ 	.word	0x00000005
        /*04dc*/ 	.word	0x0001c000
        /*04e0*/ 	.short	0x010a
        /*04e2*/ 	.byte	0x3f
	.zero		1


	//   ....[61]....
        /*04e4*/ 	.word	0x00009800
        /*04e8*/ 	.word	0x00000009
        /*04ec*/ 	.word	0x0001c000
        /*04f0*/ 	.short	0x010a
        /*04f2*/ 	.byte	0x3f
	.zero		1


	//   ....[62]....
        /*04f4*/ 	.word	0x00009860
        /*04f8*/ 	.word	0x00000003
        /*04fc*/ 	.word	0x00000008
        /*0500*/ 	.short	0x010a
        /*0502*/ 	.byte	0x3f
	.zero		1


	//   ....[63]....
        /*0504*/ 	.word	0x000098b0
        /*0508*/ 	.word	0x00000004
        /*050c*/ 	.word	0x0001c060
        /*0510*/ 	.short	0x010a
        /*0512*/ 	.byte	0x3f
	.zero		1


	//   ....[64]....
        /*0514*/ 	.word	0x00009900
        /*0518*/ 	.word	0x00000002
        /*051c*/ 	.word	0x0001c028
        /*0520*/ 	.short	0x010a
        /*0522*/ 	.byte	0x3f
	.zero		1


	//   ....[65]....
        /*0524*/ 	.word	0x00009950
        /*0528*/ 	.word	0x00000005
        /*052c*/ 	.word	0x0001c060
        /*0530*/ 	.short	0x010a
        /*0532*/ 	.byte	0x3f
	.zero		1


	//   ....[66]....
        /*0534*/ 	.word	0x000099a0
        /*0538*/ 	.word	0x00000004
        /*053c*/ 	.word	0x0001c028
        /*0540*/ 	.short	0x010a
        /*0542*/ 	.byte	0x3f
	.zero		1


	//   ....[67]....
        /*0544*/ 	.word	0x000099f0
        /*0548*/ 	.word	0x00000006
        /*054c*/ 	.word	0x0001c028
        /*0550*/ 	.short	0x010a
        /*0552*/ 	.byte	0x3f
	.zero		1


	//   ....[68]....
        /*0554*/ 	.word	0x00009a40
        /*0558*/ 	.word	0x00000006
        /*055c*/ 	.word	0x0001c028
        /*0560*/ 	.short	0x010a
        /*0562*/ 	.byte	0x3f
	.zero		1


	//----- nvinfo : EIATTR_NUM_MBARRIERS
	.align		4
.L_38:
        /*0564*/ 	.byte	0x03, 0x38
        /*0566*/ 	.short	0x001e


	//----- nvinfo : EIATTR_EXIT_INSTR_OFFSETS
	.align		4
        /*0568*/ 	.byte	0x04, 0x1c
        /*056a*/ 	.short	(.L_40 - .L_39)


	//   ....[0]....
.L_39:
        /*056c*/ 	.word	0x000009f0


	//   ....[1]....
        /*0570*/ 	.word	0x00008290


	//   ....[2]....
        /*0574*/ 	.word	0x000082d0


	//   ....[3]....
        /*0578*/ 	.word	0x00008e80


	//   ....[4]....
        /*057c*/ 	.word	0x00009540


	//----- nvinfo : EIATTR_MAX_THREADS
	.align		4
.L_40:
        /*0580*/ 	.byte	0x04, 0x05
        /*0582*/ 	.short	(.L_42 - .L_41)
.L_41:
        /*0584*/ 	.word	0x00000180
        /*0588*/ 	.word	0x00000001
        /*058c*/ 	.word	0x00000001


	//----- nvinfo : EIATTR_CRS_STACK_SIZE
	.align		4
.L_42:
        /*0590*/ 	.byte	0x04, 0x1e
        /*0592*/ 	.short	(.L_44 - .L_43)
.L_43:
        /*0594*/ 	.word	0x00000000


	//----- nvinfo : EIATTR_CBANK_PARAM_SIZE
	.align		4
.L_44:
        /*0598*/ 	.byte	0x03, 0x19
        /*059a*/ 	.short	0x0870


	//----- nvinfo : EIATTR_PARAM_CBANK
	.align		4
        /*059c*/ 	.byte	0x04, 0x0a
        /*059e*/ 	.short	(.L_46 - .L_45)
	.align		4
.L_45:
        /*05a0*/ 	.word	index@(.nv.constant0._ZN7cutlass13device_kernelINS_4fmha6kernel28FmhaKernelTmaWarpSpecializedINS1_10collective30FmhaMainloopTmaWarpSpecializedINS_6half_tEffN4cute5tupleIJNS7_1CILi128EEENS9_ILi64EEESA_EEENS8_IJiNS9_ILi1EEENS8_IJiiEEEEEESF_SF_NS4_14ResidualFusionEJEEENS4_15FmhaFwdEpilogueIS6_fNS8_IJSB_SA_SB_EEEEENS2_23IndividualTileSchedulerEJEEEEEvNT_6ParamsE)
        /*05a4*/ 	.short	0x0210
        /*05a6*/ 	.short	0x0870


	//----- nvinfo : EIATTR_SW_WAR
	.align		4
.L_46:
        /*05a8*/ 	.byte	0x04, 0x36
        /*05aa*/ 	.short	(.L_48 - .L_47)
.L_47:
        /*05ac*/ 	.word	0x00000008
.L_48:


//--------------------- .nv.callgraph             --------------------------
	.section	.nv.callgraph,"",@"SHT_CUDA_CALLGRAPH"
	.align	4
	.sectionentsize	8
	.align		4
        /*0000*/ 	.word	0x00000000
	.align		4
        /*0004*/ 	.word	0xffffffff
	.align		4
        /*0008*/ 	.word	index@(_ZN7cutlass13device_kernelINS_4fmha6kernel28FmhaKernelTmaWarpSpecializedINS1_10collective30FmhaMainloopTmaWarpSpecializedINS_6half_tEffN4cute5tupleIJNS7_1CILi128EEENS9_ILi64EEESA_EEENS8_IJiNS9_ILi1EEENS8_IJiiEEEEEESF_SF_NS4_14ResidualFusionEJEEENS4_15FmhaFwdEpilogueIS6_fNS8_IJSB_SA_SB_EEEEENS2_23IndividualTileSchedulerEJEEEEEvNT_6ParamsE)
	.align		4
        /*000c*/ 	.word	index@(__assertfail)
	.align		4
        /*0010*/ 	.word	0x00000000
	.align		4
        /*0014*/ 	.word	0xfffffffe
	.align		4
        /*0018*/ 	.word	0x00000000
	.align		4
        /*001c*/ 	.word	0xfffffffd
	.align		4
        /*0020*/ 	.word	0x00000000
	.align		4
        /*0024*/ 	.word	0xfffffffc


//--------------------- .nv.constant4             --------------------------
	.section	.nv.constant4,"a",@progbits
	.align	8
	.align		8
.nv.constant4:
        /*0000*/ 	.dword	__assertfail
	.align		8
        /*0008*/ 	.dword	__unnamed_1
	.align		8
        /*0010*/ 	.dword	__unnamed_2
	.align		8
        /*0018*/ 	.dword	_ZN39_INTERNAL_806a21c0_4_k_cu_37450e8a_30804cuda3std3__45__cpo5beginE
	.align		8
        /*0020*/ 	.dword	_ZN39_INTERNAL_806a21c0_4_k_cu_37450e8a_30804cuda3std3__45__cpo3endE
	.align		8
        /*0028*/ 	.dword	_ZN39_INTERNAL_806a21c0_4_k_cu_37450e8a_30804cuda3std3__45__cpo6cbeginE
	.align		8
        /*0030*/ 	.dword	_ZN39_INTERNAL_806a21c0_4_k_cu_37450e8a_30804cuda3std3__45__cpo4cendE
	.align		8
        /*0038*/ 	.dword	_ZN39_INTERNAL_806a21c0_4_k_cu_37450e8a_30804cuda3std3__441_GLOBAL__N__806a21c0_4_k_cu_37450e8a_30806ignoreE
	.align		8
        /*0040*/ 	.dword	_ZN39_INTERNAL_806a21c0_4_k_cu_37450e8a_30804cuda3std3__419piecewise_constructE
	.align		8
        /*0048*/ 	.dword	_ZN39_INTERNAL_806a21c0_4_k_cu_37450e8a_30804cuda3std3__48in_placeE
	.align		8
        /*0050*/ 	.dword	_ZN39_INTERNAL_806a21c0_4_k_cu_37450e8a_30804cuda3std6ranges3__45__cpo4swapE
	.align		8
        /*0058*/ 	.dword	_ZN39_INTERNAL_806a21c0_4_k_cu_37450e8a_30804cuda3std6ranges3__45__cpo9iter_moveE
	.align		8
        /*0060*/ 	.dword	_ZN39_INTERNAL_806a21c0_4_k_cu_37450e8a_30804cute7productE
	.align		8
        /*0068*/ 	.dword	_ZN39_INTERNAL_806a21c0_4_k_cu_37450e8a_30804cute1_E
	.align		8
        /*0070*/ 	.dword	$str$24
	.align		8
        /*0078*/ 	.dword	$str$25


//--------------------- .text._ZN7cutlass13device_kernelINS_4fmha6kernel28FmhaKernelTmaWarpSpecializedINS1_10collective30FmhaMainloopTmaWarpSpecializedINS_6half_tEffN4cute5tupleIJNS7_1CILi128EEENS9_ILi64EEESA_EEENS8_IJiNS9_ILi1EEENS8_IJiiEEEEEESF_SF_NS4_14ResidualFusionEJEEENS4_15FmhaFwdEpilogueIS6_fNS8_IJSB_SA_SB_EEEEENS2_23IndividualTileSchedulerEJEEEEEvNT_6ParamsE --------------------------
	.section	.text._ZN7cutlass13device_kernelINS_4fmha6kernel28FmhaKernelTmaWarpSpecializedINS1_10collective30FmhaMainloopTmaWarpSpecializedINS_6half_tEffN4cute5tupleIJNS7_1CILi128EEENS9_ILi64EEESA_EEENS8_IJiNS9_ILi1EEENS8_IJiiEEEEEESF_SF_NS4_14ResidualFusionEJEEENS4_15FmhaFwdEpilogueIS6_fNS8_IJSB_SA_SB_EEEEENS2_23IndividualTileSchedulerEJEEEEEvNT_6ParamsE,"ax",@progbits
	.align	128
.text._ZN7cutlass13device_kernelINS_4fmha6kernel28FmhaKernelTmaWarpSpecializedINS1_10collective30FmhaMainloopTmaWarpSpecializedINS_6half_tEffN4cute5tupleIJNS7_1CILi128EEENS9_ILi64EEESA_EEENS8_IJiNS9_ILi1EEENS8_IJiiEEEEEESF_SF_NS4_14ResidualFusionEJEEENS4_15FmhaFwdEpilogueIS6_fNS8_IJSB_SA_SB_EEEEENS2_23IndividualTileSchedulerEJEEEEEvNT_6ParamsE:
        .type           _ZN7cutlass13device_kernelINS_4fmha6kernel28FmhaKernelTmaWarpSpecializedINS1_10collective30FmhaMainloopTmaWarpSpecializedINS_6half_tEffN4cute5tupleIJNS7_1CILi128EEENS9_ILi64EEESA_EEENS8_IJiNS9_ILi1EEENS8_IJiiEEEEEESF_SF_NS4_14ResidualFusionEJEEENS4_15FmhaFwdEpilogueIS6_fNS8_IJSB_SA_SB_EEEEENS2_23IndividualTileSchedulerEJEEEEEvNT_6ParamsE,@function
        .size           _ZN7cutlass13device_kernelINS_4fmha6kernel28FmhaKernelTmaWarpSpecializedINS1_10collective30FmhaMainloopTmaWarpSpecializedINS_6half_tEffN4cute5tupleIJNS7_1CILi128EEENS9_ILi64EEESA_EEENS8_IJiNS9_ILi1EEENS8_IJiiEEEEEESF_SF_NS4_14ResidualFusionEJEEENS4_15FmhaFwdEpilogueIS6_fNS8_IJSB_SA_SB_EEEEENS2_23IndividualTileSchedulerEJEEEEEvNT_6ParamsE,(.L_x_123 - _ZN7cutlass13device_kernelINS_4fmha6kernel28FmhaKernelTmaWarpSpecializedINS1_10collective30FmhaMainloopTmaWarpSpecializedINS_6half_tEffN4cute5tupleIJNS7_1CILi128EEENS9_ILi64EEESA_EEENS8_IJiNS9_ILi1EEENS8_IJiiEEEEEESF_SF_NS4_14ResidualFusionEJEEENS4_15FmhaFwdEpilogueIS6_fNS8_IJSB_SA_SB_EEEEENS2_23IndividualTileSchedulerEJEEEEEvNT_6ParamsE)
        .other          _ZN7cutlass13device_kernelINS_4fmha6kernel28FmhaKernelTmaWarpSpecializedINS1_10collective30FmhaMainloopTmaWarpSpecializedINS_6half_tEffN4cute5tupleIJNS7_1CILi128EEENS9_ILi64EEESA_EEENS8_IJiNS9_ILi1EEENS8_IJiiEEEEEESF_SF_NS4_14ResidualFusionEJEEENS4_15FmhaFwdEpilogueIS6_fNS8_IJSB_SA_SB_EEEEENS2_23IndividualTileSchedulerEJEEEEEvNT_6ParamsE,@"STO_CUDA_ENTRY STV_DEFAULT"
_ZN7cutlass13device_kernelINS_4fmha6kernel28FmhaKernelTmaWarpSpecializedINS1_10collective30FmhaMainloopTmaWarpSpecializedINS_6half_tEffN4cute5tupleIJNS7_1CILi128EEENS9_ILi64EEESA_EEENS8_IJiNS9_ILi1EEENS8_IJiiEEEEEESF_SF_NS4_14ResidualFusionEJEEENS4_15FmhaFwdEpilogueIS6_fNS8_IJSB_SA_SB_EEEEENS2_23IndividualTileSchedulerEJEEEEEvNT_6ParamsE:
[----:B------:R-:W1:Y:S01]  /*0000*/  LDC R1, c[0x0][0x28] ;  /* 0x00000a00ff017b82 */ /* 0x000e620000000800 */
[----:B------:R-:W2:Y:S01]  /*0010*/  S2R R0, SR_TID.X ;  /* 0x0000000000007919 */ /* 0x000ea20000002100 */
[----:B------:R-:W-:Y:S01]  /*0020*/  ELECT P1, URZ, PT ;  /* 0x00000000003f782f */ /* 0x000fe20003820000 */
[----:B------:R-:W-:Y:S01]  /*0030*/  BSSY B0, `(.L_x_0) ;  /* 0x0000017000007945 */ /* 0x000fe20003800000 */
[----:B--2---:R-:W-:-:S05]  /*0040*/  SHF.R.U32.HI R2, RZ, 0x5, R0 ;  /* 0x00000005ff027819 */ /* 0x004fca0000011600 */
[----:B------:R-:W2:Y:S02]  /*0050*/  SHFL.IDX PT, R3, R2, RZ, 0x1f ;  /* 0x00001fff02037589 */ /* 0x000ea400000e0000 */
[----:B--2---:R-:W-:Y:S02]  /*0060*/  R2UR UR4, R3 ;  /* 0x00000000030472ca */ /* 0x004fe400000e0000 */
[----:B------:R-:W-:-:S06]  /*0070*/  SHF.R.U32.HI R3, RZ, 0x7, R0 ;  /* 0x00000007ff037819 */ /* 0x000fcc0000011600 */
[----:B------:R-:W2:Y:S05]  /*0080*/  SHFL.IDX PT, R3, R3, RZ, 0x1f ;  /* 0x00001fff03037589 */ /* 0x000eaa00000e0000 */
[----:B------:R-:W-:Y:S02]  /*0090*/  USHF.R.S32.HI UR5, URZ, 0x1f, UR4 ;  /* 0x0000001f3f057899 */ /* 0x000fe40008011404 */
[----:B------:R-:W-:Y:S02]  /*00a0*/  ISETP.NE.OR P0, PT, RZ, UR4, !P1 ;  /* 0x00000004ff007c0c */ /* 0x000fe4000cf05670 */
[----:B------:R-:W-:-:S04]  /*00b0*/  ULEA.HI UR5, UR5, UR4, URZ, 0x2 ;  /* 0x0000000405057291 */ /* 0x000fc8000f8f103f */
[----:B------:R-:W-:-:S04]  /*00c0*/  ULOP3.LUT UR5, UR5, 0xfffffffc, URZ, 0xc0, !UPT ;  /* 0xfffffffc05057892 */ /* 0x000fc8000f8ec03f */
[----:B------:R-:W-:-:S03]  /*00d0*/  UIADD3 UR5, UR4, -UR5, URZ ;  /* 0x8000000504057290 */ /* 0x000fc6000fffe03f */
[----:B-1----:R-:W-:Y:S09]  /*00e0*/  @P0 BRA `(.L_x_1) ;  /* 0x00000000002c0947 */ /* 0x002ff20003800000 */
[----:B------:R-:W-:Y:S02]  /*00f0*/  ULDC.64 UR6, c[0x0][0x198] ;  /* 0x0000660000067ab9 */ /* 0x000fe40000000a00 */
[----:B------:R-:W-:Y:S02]  /*0100*/  UIADD3 UR8, UP0, UR6, 0xf0, URZ ;  /* 0x000000f006087890 */ /* 0x000fe4000ff1e03f */
[----:B------:R-:W-:Y:S02]  /*0110*/  UIADD3 UR10, UP1, UR6, 0x1f0, URZ ;  /* 0x000001f0060a7890 */ /* 0x000fe4000ff3e03f */
[----:B------:R-:W-:Y:S02]  /*0120*/  UIADD3 UR6, UP2, UR6, 0x2f0, URZ ;  /* 0x000002f006067890 */ /* 0x000fe4000ff5e03f */
[----:B------:R-:W-:Y:S02]  /*0130*/  UIADD3.X UR9, URZ, UR7, URZ, UP0, !UPT ;  /* 0x000000073f097290 */ /* 0x000fe400087fe43f */
[----:B------:R-:W-:-:S02]  /*0140*/  UIADD3.X UR11, URZ, UR7, URZ, UP1, !UPT ;  /* 0x000000073f0b7290 */ /* 0x000fc40008ffe43f */
[----:B------:R-:W-:-:S05]  /*0150*/  UIADD3.X UR7, URZ, UR7, URZ, UP2, !UPT ;  /* 0x000000073f077290 */ /* 0x000fca00097fe43f */
[----:B------:R1:W-:Y:S02]  /*0160*/  UTMACCTL.PF [UR8] ;  /* 0x00000000080079b9 */ /* 0x0003e40008040000 */
[----:B------:R1:W-:Y:S02]  /*0170*/  UTMACCTL.PF [UR10] ;  /* 0x000000000a0079b9 */ /* 0x0003e40008040000 */
[----:B------:R1:W-:Y:S02]  /*0180*/  UTMACCTL.PF [UR6] ;  /* 0x00000000060079b9 */ /* 0x0003e40008040000 */
[----:B-1----:R-:W-:Y:S01]  /*0190*/  NOP ;  /* 0x0000000000007918 */ /* 0x002fe20000000000 */
.L_x_1:
[----:B------:R-:W-:Y:S05]  /*01a0*/  BSYNC B0 ;  /* 0x0000000000007941 */ /* 0x000fea0003800000 */
.L_x_0:
[----:B------:R-:W1:Y:S01]  /*01b0*/  SHFL.IDX PT, R4, R2, RZ, 0x1f ;  /* 0x00001fff02047589 */ /* 0x000e6200000e0000 */
[----:B--2---:R-:W-:Y:S01]  /*01c0*/  R2UR UR36, R3 ;  /* 0x00000000032472ca */ /* 0x004fe200000e0000 */
[----:B------:R-:W-:-:S12]  /*01d0*/  UISETP.NE.AND UP0, UPT, UR5, 0x1, UPT ;  /* 0x000000010500788c */ /* 0x000fd8000bf05270 */
[----:B------:R-:W-:Y:S02]  /*01e0*/  UIADD3 UR7, UR36, -0x1, URZ ;  /* 0xffffffff24077890 */ /* 0x000fe4000fffe03f */
[----:B------:R-:W-:Y:S02]  /*01f0*/  UISETP.EQ.AND UP0, UPT, UR36, URZ, !UP0 ;  /* 0x0000003f2400728c */ /* 0x000fe4000c702270 */
[----:B------:R-:W-:Y:S02]  /*0200*/  UISETP.GE.U32.AND UP1, UPT, UR7, 0x4, UPT ;  /* 0x000000040700788c */ /* 0x000fe4000bf26070 */
[----:B------:R-:W-:Y:S01]  /*0210*/  USEL UR4, URZ, 0x1, !UP0 ;  /* 0x000000013f047887 */ /* 0x000fe2000c000000 */
[----:B-1----:R-:W-:-:S03]  /*0220*/  ISETP.NE.AND P0, PT, R4, RZ, PT ;  /* 0x000000ff0400720c */ /* 0x002fc60003f05270 */
[----:B------:R-:W-:-:S10]  /*0230*/  USEL UR4, UR4, 0x2, UP1 ;  /* 0x0000000204047887 */ /* 0x000fd40008800000 */
[----:B------:R-:W-:Y:S05]  /*0240*/  @P0 BRA `(.L_x_2) ;  /* 0x0000000000480947 */ /* 0x000fea0003800000 */
[----:B------:R-:W1:Y:S01]  /*0250*/  S2UR UR8, SR_CgaCtaId ;  /* 0x00000000000879c3 */ /* 0x000e620000008800 */
[----:B------:R-:W-:Y:S01]  /*0260*/  UMOV UR6, 0x400 ;  /* 0x0000040000067882 */ /* 0x000fe20000000000 */
[----:B------:R-:W-:Y:S01]  /*0270*/  UMOV UR9, 0x1 ;  /* 0x0000000100097882 */ /* 0x000fe20000000000 */
[----:B------:R-:W-:Y:S01]  /*0280*/  UMOV UR10, 0x80 ;  /* 0x00000080000a7882 */ /* 0x000fe20000000000 */
[----:B------:R-:W-:Y:S01]  /*0290*/  ELECT P0, URZ, PT ;  /* 0x00000000003f782f */ /* 0x000fe20003800000 */
[----:B------:R-:W-:-:S04]  /*02a0*/  UIADD3 UR10, -UR10, 0x100000, URZ ;  /* 0x001000000a0a7890 */ /* 0x000fc8000fffe13f */
[----:B------:R-:W-:Y:S02]  /*02b0*/  USHF.L.U32 UR11, UR10, 0xb, URZ ;  /* 0x0000000b0a0b7899 */ /* 0x000fe4000800063f */
[----:B------:R-:W-:Y:S02]  /*02c0*/  USHF.L.U32 UR10, UR10, 0x1, URZ ;  /* 0x000000010a0a7899 */ /* 0x000fe4000800063f */
[----:B-1----:R-:W-:Y:S02]  /*02d0*/  ULEA UR6, UR8, UR6, 0x18 ;  /* 0x0000000608067291 */ /* 0x002fe4000f8ec03f */
[----:B------:R-:W-:-:S04]  /*02e0*/  UIADD3 UR8, -UR9, 0x100000, URZ ;  /* 0x0010000009087890 */ /* 0x000fc8000fffe13f */
[----:B------:R-:W-:Y:S02]  /*02f0*/  USHF.L.U32 UR9, UR8, 0xb, URZ ;  /* 0x0000000b08097899 */ /* 0x000fe4000800063f */
[----:B------:R-:W-:Y:S01]  /*0300*/  USHF.L.U32 UR8, UR8, 0x1, URZ ;  /* 0x0000000108087899 */ /* 0x000fe2000800063f */
[----:B------:R-:W1:Y:S11]  /*0310*/  FENCE.VIEW.ASYNC.S ;  /* 0x00000000000073c6 */ /* 0x000e760000000000 */
[----:B-1----:R1:W2:Y:S01]  /*0320*/  SYNCS.EXCH.64 URZ, [UR6+0x1c050], UR8 ;  /* 0x01c05008063f75b2 */ /* 0x0022a20008000100 */
[----:B------:R1:W3:Y:S01]  /*0330*/  SYNCS.EXCH.64 URZ, [UR6+0x1c060], UR10 ;  /* 0x01c0600a063f75b2 */ /* 0x0002e20008000100 */
[----:B------:R1:W4:Y:S01]  /*0340*/  SYNCS.EXCH.64 URZ, [UR6+0x1c058], UR8 ;  /* 0x01c05808063f75b2 */ /* 0x0003220008000100 */
[----:B------:R1:W1:Y:S01]  /*0350*/  SYNCS.EXCH.64 URZ, [UR6+0x1c068], UR10 ;  /* 0x01c0680a063f75b2 */ /* 0x0002620008000100 */
[----:B------:R-:W-:Y:S01]  /*0360*/  NOP ;  /* 0x0000000000007918 */ /* 0x000fe20000000000 */
.L_x_2:
[----:B------:R-:W5:Y:S01]  /*0370*/  SHFL.IDX PT, R3, R2, RZ, 0x1f ;  /* 0x00001fff02037589 */ /* 0x000f6200000e0000 */
[----:B------:R-:W-:Y:S01]  /*0380*/  NOP ;  /* 0x0000000000007918 */ /* 0x000fe20000000000 */
[----:B-----5:R-:W-:-:S13]  /*0390*/  ISETP.NE.AND P0, PT, R3, RZ, PT ;  /* 0x000000ff0300720c */ /* 0x020fda0003f05270 */
[----:B------:R-:W-:Y:S05]  /*03a0*/  @P0 BRA `(.L_x_3) ;  /* 0x0000000000600947 */ /* 0x000fea0003800000 */
[----:B-1----:R-:W1:Y:S01]  /*03b0*/  S2UR UR8, SR_CgaCtaId ;  /* 0x00000000000879c3 */ /* 0x002e620000008800 */
[----:B------:R-:W-:Y:S01]  /*03c0*/  UMOV UR6, 0x400 ;  /* 0x0000040000067882 */ /* 0x000fe20000000000 */
[----:B------:R-:W-:Y:S01]  /*03d0*/  UMOV UR10, 0x1 ;  /* 0x00000001000a7882 */ /* 0x000fe20000000000 */
[----:B------:R-:W-:Y:S01]  /*03e0*/  UMOV UR9, 0x100 ;  /* 0x0000010000097882 */ /* 0x000fe20000000000 */
[----:B------:R-:W-:-:S04]  /*03f0*/  UIADD3 UR10, -UR10, 0x100000, URZ ;  /* 0x001000000a0a7890 */ /* 0x000fc8000fffe13f */
[----:B------:R-:W-:Y:S02]  /*0400*/  USHF.L.U32 UR11, UR10, 0xb, URZ ;  /* 0x0000000b0a0b7899 */ /* 0x000fe4000800063f */
[----:B------:R-:W-:Y:S01]  /*0410*/  USHF.L.U32 UR10, UR10, 0x1, URZ ;  /* 0x000000010a0a7899 */ /* 0x000fe2000800063f */
[----:B------:R-:W-:Y:S01]  /*0420*/  ELECT P0, URZ, PT ;  /* 0x00000000003f782f */ /* 0x000fe20003800000 */
[----:B-1----:R-:W-:Y:S02]  /*0430*/  ULEA UR6, UR8, UR6, 0x18 ;  /* 0x0000000608067291 */ /* 0x002fe4000f8ec03f */
[----:B------:R-:W-:-:S04]  /*0440*/  UIADD3 UR8, -UR9, 0x100000, URZ ;  /* 0x0010000009087890 */ /* 0x000fc8000fffe13f */
[----:B------:R-:W-:Y:S02]  /*0450*/  USHF.L.U32 UR9, UR8, 0xb, URZ ;  /* 0x0000000b08097899 */ /* 0x000fe4000800063f */
[----:B------:R-:W-:Y:S01]  /*0460*/  USHF.L.U32 UR8, UR8, 0x1, URZ ;  /* 0x0000000108087899 */ /* 0x000fe2000800063f */
[----:B------:R-:W1:Y:S03]  /*0470*/  FENCE.VIEW.ASYNC.S ;  /* 0x00000000000073c6 */ /* 0x000e660000000000 */
[----:B-1----:R1:W1:Y:S08]  /*0480*/  SYNCS.EXCH.64 URZ, [UR6+0x1c000], UR10 ;  /* 0x01c0000a063f75b2 */ /* 0x0022700008000100 */
[----:B------:R1:W1:Y:S01]  /*0490*/  SYNCS.EXCH.64 URZ, [UR6+0x1c028], UR8 ;  /* 0x01c02808063f75b2 */ /* 0x0002620008000100 */
        /* <DEDUP_REMOVED lines=8> */
[----:B------:R-:W-:Y:S01]  /*0520*/  NOP ;  /* 0x0000000000007918 */ /* 0x000fe20000000000 */
.L_x_3:
        /* <DEDUP_REMOVED lines=21> */
[----:B------:R-:W-:Y:S01]  /*0680*/  NOP ;  /* 0x0000000000007918 */ /* 0x000fe20000000000 */
.L_x_4:
[----:B------:R-:W5:Y:S01]  /*0690*/  SHFL.IDX PT, R3, R2, RZ, 0x1f ;  /* 0x00001fff02037589 */ /* 0x000f6200000e0000 */
[----:B------:R-:W-:Y:S01]  /*06a0*/  ELECT P0, URZ, PT ;  /* 0x00000000003f782f */ /* 0x000fe20003800000 */
[----:B------:R-:W-:Y:S01]  /*06b0*/  NOP ;  /* 0x0000000000007918 */ /* 0x000fe20000000000 */
[----:B-1----:R-:W-:Y:S02]  /*06c0*/  UMOV UR8, 0x80 ;  /* 0x0000008000087882 */ /* 0x002fe40000000000 */
[C---:B-----5:R-:W-:Y:S02]  /*06d0*/  ISETP.NE.OR P0, PT, R3.reuse, RZ, !P0 ;  /* 0x000000ff0300720c */ /* 0x060fe40004705670 */
[----:B------:R-:W-:-:S11]  /*06e0*/  ISETP.NE.AND P2, PT, R3, RZ, PT ;  /* 0x000000ff0300720c */ /* 0x000fd60003f45270 */
[----:B------:R-:W-:Y:S01]  /*06f0*/  VOTEU.ALL UP0, P0 ;  /* 0x00000000003f7886 */ /* 0x000fe20000000000 */
[----:B------:R-:W-:Y:S01]  /*0700*/  VOTEU.ALL UP2, P0 ;  /* 0x00000000003f7886 */ /* 0x000fe20000040000 */
[----:B------:R-:W-:Y:S01]  /*0710*/  VOTEU.ALL UP3, P0 ;  /* 0x00000000003f7886 */ /* 0x000fe20000060000 */
[----:B------:R-:W-:Y:S02]  /*0720*/  VOTEU.ALL UP4, P0 ;  /* 0x00000000003f7886 */ /* 0x000fe40000080000 */
[----:B------:R-:W1:Y:S01]  /*0730*/  @!UP0 S2UR UR10, SR_CgaCtaId ;  /* 0x00000000000a89c3 */ /* 0x000e620000008800 */
[----:B------:R-:W-:Y:S01]  /*0740*/  @!UP0 UMOV UR6, 0x400 ;  /* 0x0000040000068882 */ /* 0x000fe20000000000 */
[----:B------:R-:W-:-:S04]  /*0750*/  @!UP0 UIADD3 UR8, -UR8, 0x100000, URZ ;  /* 0x0010000008088890 */ /* 0x000fc8000fffe13f */
[----:B------:R-:W-:Y:S02]  /*0760*/  @!UP0 USHF.L.U32 UR9, UR8, 0xb, URZ ;  /* 0x0000000b08098899 */ /* 0x000fe4000800063f */
[----:B------:R-:W-:Y:S02]  /*0770*/  @!UP0 USHF.L.U32 UR8, UR8, 0x1, URZ ;  /* 0x0000000108088899 */ /* 0x000fe4000800063f */
[----:B-1----:R-:W-:Y:S01]  /*0780*/  @!UP0 ULEA UR6, UR10, UR6, 0x18 ;  /* 0x000000060a068291 */ /* 0x002fe2000f8ec03f */
[----:B------:R-:W-:Y:S01]  /*0790*/  VOTEU.ALL UP0, P0 ;  /* 0x00000000003f7886 */ /* 0x000fe20000000000 */
[----:B------:R-:W1:Y:S10]  /*07a0*/  FENCE.VIEW.ASYNC.S ;  /* 0x00000000000073c6 */ /* 0x000e740000000000 */
[----:B-1----:R1:W1:Y:S01]  /*07b0*/  @!UP0 SYNCS.EXCH.64 URZ, [UR6+0x1c090], UR8 ;  /* 0x01c09008063f85b2 */ /* 0x0022620008000100 */
[----:B------:R1:W1:Y:S01]  /*07c0*/  @!UP2 SYNCS.EXCH.64 URZ, [UR6+0x1c098], UR8 ;  /* 0x01c09808063fa5b2 */ /* 0x0002620008000100 */
[----:B------:R1:W1:Y:S01]  /*07d0*/  @!UP3 SYNCS.EXCH.64 URZ, [UR6+0x1c0a0], UR8 ;  /* 0x01c0a008063fb5b2 */ /* 0x0002620008000100 */
[----:B------:R1:W1:Y:S01]  /*07e0*/  @!UP4 SYNCS.EXCH.64 URZ, [UR6+0x1c0a8], UR8 ;  /* 0x01c0a808063fc5b2 */ /* 0x0002620008000100 */
[----:B------:R-:W-:Y:S01]  /*07f0*/  NOP ;  /* 0x0000000000007918 */ /* 0x000fe20000000000 */
[----:B------:R-:W-:Y:S05]  /*0800*/  @P2 BRA `(.L_x_5) ;  /* 0x0000000000582947 */ /* 0x000fea0003800000 */
[----:B-1----:R-:W1:Y:S01]  /*0810*/  S2UR UR8, SR_CgaCtaId ;  /* 0x00000000000879c3 */ /* 0x002e620000008800 */
        /* <DEDUP_REMOVED lines=12> */
[----:B-1----:R1:W1:Y:S01]  /*08e0*/  SYNCS.EXCH.64 URZ, [UR6+0x1c0c0], UR8 ;  /* 0x01c0c008063f75b2 */ /* 0x0022620008000100 */
        /* <DEDUP_REMOVED lines=8> */
.L_x_5:
[----:B------:R-:W-:Y:S01]  /*0970*/  ISETP.NE.AND P0, PT, RZ, UR36, PT ;  /* 0x00000024ff007c0c */ /* 0x000fe2000bf05270 */
[----:B------:R-:W-:Y:S01]  /*0980*/  NOP ;  /* 0x0000000000007918 */ /* 0x000fe20000000000 */
[----:B------:R-:W-:Y:S01]  /*0990*/  MOV R2, UR5 ;  /* 0x0000000500027c02 */ /* 0x000fe20008000f00 */
[----:B-1234-:R-:W-:Y:S03]  /*09a0*/  BAR.SYNC.DEFER_BLOCKING 0x0 ;  /* 0x0000000000007b1d */ /* 0x01efe60000010000 */
[----:B------:R-:W-:-:S07]  /*09b0*/  ISETP.EQ.AND P2, PT, R2, 0x1, P1 ;  /* 0x000000010200780c */ /* 0x000fce0000f42270 */
[----:B------:R-:W-:Y:S06]  /*09c0*/  @!P0 BRA `(.L_x_6) ;  /* 0x0000007800348947 */ /* 0x000fec0003800000 */
[----:B------:R-:W-:-:S06]  /*09d0*/  UISETP.GT.U32.AND UP0, UPT, UR7, 0x3, UPT ;  /* 0x000000030700788c */ /* 0x000fcc000bf04070 */
[----:B------:R-:W-:-:S13]  /*09e0*/  PLOP3.LUT P0, PT, PT, PT, UP0, 0x80, 0x0 ;  /* 0x000000000000781c */ /* 0x000fda0003f0f008 */
[----:B------:R-:W-:Y:S05]  /*09f0*/  @P0 EXIT ;  /* 0x000000000000094d */ /* 0x000fea0003800000 */
.L_x_7:
[----:B------:R-:W-:-:S08]  /*0a00*/  NOP ;  /* 0x0000000000007918 */ /* 0x000fd00000000000 */
[----:B------:R-:W1:Y:S02]  /*0a10*/  USETMAXREG.TRY_ALLOC.CTAPOOL UP0, 0xf0 ;  /* 0x000000f0000079c8 */ /* 0x000e640008000600 */
[----:B-1----:R-:W-:-:S13]  /*0a20*/  PLOP3.LUT P0, PT, PT, PT, UP0, 0x80, 0x0 ;  /* 0x000000000000781c */ /* 0x002fda0003f0f008 */
[----:B------:R-:W-:Y:S05]  /*0a30*/  @!P0 BRA `(.L_x_7) ;  /* 0xfffffffc00f08947 */ /* 0x000fea000383ffff */
[----:B------:R-:W-:Y:S01]  /*0a40*/  UISETP.NE.AND UP0, UPT, UR36, 0x1, UPT ;  /* 0x000000012400788c */ /* 0x000fe2000bf05270 */
[----:B------:R-:W1:Y:S01]  /*0a50*/  S2UR UR42, SR_CTAID.X ;  /* 0x00000000002a79c3 */ /* 0x000e620000002500 */
[----:B------:R-:W-:Y:S01]  /*0a60*/  UMOV UR5, URZ ;  /* 0x0000003f00057c82 */ /* 0x000fe20008000000 */
[----:B------:R-:W-:-:S03]  /*0a70*/  UMOV UR6, URZ ;  /* 0x0000003f00067c82 */ /* 0x000fc60008000000 */
[----:B------:R-:W-:-:S13]  /*0a80*/  PLOP3.LUT P0, PT, PT, PT, UP0, 0x80, 0x0 ;  /* 0x000000000000781c */ /* 0x000fda0003f0f008 */
[----:B------:R-:W-:Y:S05]  /*0a90*/  @!P0 BRA `(.L_x_8) ;  /* 0x00000000003c8947 */ /* 0x000fea0003800000 */
[----:B------:R-:W-:Y:S01]  /*0aa0*/  UISETP.NE.AND UP0, UPT, UR36, 0x2, UPT ;  /* 0x000000022400788c */ /* 0x000fe2000bf05270 */
[----:B------:R-:W-:-:S05]  /*0ab0*/  UMOV UR6, 0x1 ;  /* 0x0000000100067882 */ /* 0x000fca0000000000 */
[----:B------:R-:W-:-:S13]  /*0ac0*/  PLOP3.LUT P1, PT, PT, PT, UP0, 0x80, 0x0 ;  /* 0x000000000000781c */ /* 0x000fda0003f2f008 */
[----:B------:R-:W-:Y:S05]  /*0ad0*/  @!P1 BRA `(.L_x_8) ;  /* 0x00000000002c9947 */ /* 0x000fea0003800000 */
[----:B------:R-:W-:-:S06]  /*0ae0*/  UISETP.NE.AND UP0, UPT, UR36, 0x3, UPT ;  /* 0x000000032400788c */ /* 0x000fcc000bf05270 */
[----:B------:R-:W-:-:S13]  /*0af0*/  PLOP3.LUT P1, PT, PT, PT, UP0, 0x80, 0x0 ;  /* 0x000000000000781c */ /* 0x000fda0003f2f008 */
[----:B------:R-:W-:Y:S05]  /*0b00*/  @!P1 BRA `(.L_x_9) ;  /* 0x0000000000189947 */ /* 0x000fea0003800000 */
[----:B------:R-:W-:-:S11]  /*0b10*/  UISETP.NE.AND UP0, UPT, UR36, 0x4, UPT ;  /* 0x000000042400788c */ /* 0x000fd6000bf05270 */
[----:B------:R-:W-:Y:S01]  /*0b20*/  @!UP0 UMOV UR5, 0x1 ;  /* 0x0000000100058882 */ /* 0x000fe20000000000 */
[----:B------:R-:W-:Y:S01]  /*0b30*/  @!UP0 UMOV UR6, 0x1 ;  /* 0x0000000100068882 */ /* 0x000fe20000000000 */
[----:B------:R-:W-:Y:S01]  /*0b40*/  @UP0 UMOV UR5, URZ ;  /* 0x0000003f00050c82 */ /* 0x000fe20008000000 */
[----:B------:R-:W-:Y:S01]  /*0b50*/  @UP0 UMOV UR6, URZ ;  /* 0x0000003f00060c82 */ /* 0x000fe20008000000 */
[----:B------:R-:W-:Y:S05]  /*0b60*/  BRA `(.L_x_8) ;  /* 0x0000000000087947 */ /* 0x000fea0003800000 */
.L_x_9:
[----:B------:R-:W-:Y:S01]  /*0b70*/  UMOV UR5, 0x1 ;  /* 0x0000000100057882 */ /* 0x000fe20000000000 */
[----:B------:R-:W-:-:S05]  /*0b80*/  UMOV UR6, URZ ;  /* 0x0000003f00067c82 */ /* 0x000fca0008000000 */
.L_x_8:
[----:B------:R-:W-:Y:S05]  /*0b90*/  @!P0 BRA `(.L_x_10) ;  /* 0x00000000003c8947 */ /* 0x000fea0003800000 */
[----:B------:R-:W-:-:S06]  /*0ba0*/  UISETP.NE.AND UP0, UPT, UR36, 0x2, UPT ;  /* 0x000000022400788c */ /* 0x000fcc000bf05270 */
[----:B------:R-:W-:-:S13]  /*0bb0*/  PLOP3.LUT P0, PT, PT, PT, UP0, 0x80, 0x0 ;  /* 0x000000000000781c */ /* 0x000fda0003f0f008 */
[----:B------:R-:W-:Y:S05]  /*0bc0*/  @!P0 BRA `(.L_x_11) ;  /* 0x0000000000288947 */ /* 0x000fea0003800000 */
[----:B------:R-:W-:-:S06]  /*0bd0*/  UISETP.NE.AND UP0, UPT, UR36, 0x3, UPT ;  /* 0x000000032400788c */ /* 0x000fcc000bf05270 */
[----:B------:R-:W-:-:S13]  /*0be0*/  PLOP3.LUT P0, PT, PT, PT, UP0, 0x80, 0x0 ;  /* 0x000000000000781c */ /* 0x000fda0003f0f008 */
[----:B------:R-:W-:Y:S05]  /*0bf0*/  @!P0 BRA `(.L_x_12) ;  /* 0x0000000000148947 */ /* 0x000fea0003800000 */
[----:B------:R-:W-:-:S06]  /*0c00*/  UISETP.NE.AND UP0, UPT, UR36, 0x4, UPT ;  /* 0x000000042400788c */ /* 0x000fcc000bf05270 */
[----:B------:R-:W-:-:S13]  /*0c10*/  PLOP3.LUT P0, PT, PT, PT, UP0, 0x80, 0x0 ;  /* 0x000000000000781c */ /* 0x000fda0003f0f008 */
[----:B------:R-:W-:Y:S05]  /*0c20*/  @P0 BRA `(.L_x_13) ;  /* 0x00000000001c0947 */ /* 0x000fea0003800000 */
[----:B-1----:R-:W-:Y:S01]  /*0c30*/  ULEA UR42, UR42, 0x3, 0x1 ;  /* 0x000000032a2a7891 */ /* 0x002fe2000f8e083f */
[----:B------:R-:W-:Y:S11]  /*0c40*/  BRA `(.L_x_13) ;  /* 0x0000000000147947 */ /* 0x000ff60003800000 */
.L_x_12:
[----:B-1----:R-:W-:Y:S01]  /*0c50*/  ULEA UR42, UR42, 0x2, 0x1 ;  /* 0x000000022a2a7891 */ /* 0x002fe2000f8e083f */
[----:B------:R-:W-:Y:S11]  /*0c60*/  BRA `(.L_x_13) ;  /* 0x00000000000c7947 */ /* 0x000ff60003800000 */
.L_x_11:
[----:B-1----:R-:W-:Y:S01]  /*0c70*/  ULEA UR42, UR42, 0x1, 0x1 ;  /* 0x000000012a2a7891 */ /* 0x002fe2000f8e083f */
[----:B------:R-:W-:Y:S11]  /*0c80*/  BRA `(.L_x_13) ;  /* 0x0000000000047947 */ /* 0x000ff60003800000 */
.L_x_10:
[----:B-1----:R-:W-:-:S12]  /*0c90*/  USHF.L.U32 UR42, UR42, 0x1, URZ ;  /* 0x000000012a2a7899 */ /* 0x002fd8000800063f */
.L_x_13:
[----:B------:R-:W-:-:S04]  /*0ca0*/  ULOP3.LUT UR8, UR4, 0x1, URZ, 0xfc, !UPT ;  /* 0x0000000104087892 */ /* 0x000fc8000f8efc3f */
[----:B------:R-:W-:-:S06]  /*0cb0*/  UISETP.NE.AND UP0, UPT, UR8, 0x3, UPT ;  /* 0x000000030800788c */ /* 0x000fcc000bf05270 */
[----:B------:R-:W-:-:S13]  /*0cc0*/  PLOP3.LUT P0, PT, PT, PT, UP0, 0x80, 0x0 ;  /* 0x000000000000781c */ /* 0x000fda0003f0f008 */
[----:B------:R-:W-:Y:S05]  /*0cd0*/  @!P0 BRA `(.L_x_14) ;  /* 0x0000000000048947 */ /* 0x000fea0003800000 */
[----:B-1----:R-:W-:Y:S01]  /*0ce0*/  BPT.TRAP 0x1 ;  /* 0x000000040000795c */ /* 0x002fe20000300000 */
.L_x_14:
[----:B------:R-:W2:Y:S01]  /*0cf0*/  S2UR UR8, SR_CgaCtaId ;  /* 0x00000000000879c3 */ /* 0x000ea20000008800 */
[----:B------:R-:W-:Y:S01]  /*0d00*/  UMOV UR37, 0x400 ;  /* 0x0000040000257882 */ /* 0x000fe20000000000 */
[----:B------:R-:W-:Y:S02]  /*0d10*/  MOV R2, UR5 ;  /* 0x0000000500027c02 */ /* 0x000fe40008000f00 */
[----:B------:R-:W-:Y:S02]  /*0d20*/  SHF.R.S32.HI R3, RZ, 0x1f, R0 ;  /* 0x0000001fff037819 */ /* 0x000fe40000011400 */
[----:B------:R-:W-:Y:S02]  /*0d30*/  SHF.L.U32 R2, R2, 0x1f, RZ ;  /* 0x0000001f02027819 */ /* 0x000fe400000006ff */
[----:B------:R-:W-:-:S04]  /*0d40*/  LEA.HI R3, R3, R0, RZ, 0x7 ;  /* 0x0000000003037211 */ /* 0x000fc800078f38ff */
[----:B------:R-:W-:-:S04]  /*0d50*/  LOP3.LUT R3, R3, 0xffffff80, RZ, 0xc0, !PT ;  /* 0xffffff8003037812 */ /* 0x000fc800078ec0ff */
[----:B------:R-:W-:-:S04]  /*0d60*/  IADD3 R3, -R3, R0, RZ ;  /* 0x0000000003037210 */ /* 0x000fc80007ffe1ff */
[----:B------:R-:W-:Y:S01]  /*0d70*/  SHF.R.S32.HI R0, RZ, 0x1f, R3 ;  /* 0x0000001fff007819 */ /* 0x000fe20000011403 */
[----:B--2---:R-:W-:-:S03]  /*0d80*/  ULEA UR37, UR8, UR37, 0x18 ;  /* 0x0000002508257291 */ /* 0x004fc6000f8ec03f */
[----:B------:R-:W-:Y:S01]  /*0d90*/  LEA.HI R0, R0, R3, RZ, 0x2 ;  /* 0x0000000300007211 */ /* 0x000fe200078f10ff */
[----:B------:R-:W-:-:S03]  /*0da0*/  ULEA UR8, UR6, UR37, 0x3 ;  /* 0x0000002506087291 */ /* 0x000fc6000f8e183f */
[----:B------:R-:W-:-:S04]  /*0db0*/  LOP3.LUT R0, R0, 0x7ffffffc, RZ, 0xc0, !PT ;  /* 0x7ffffffc00007812 */ /* 0x000fc800078ec0ff */
[----:B------:R-:W-:Y:S02]  /*0dc0*/  IADD3 R0, R3, -R0, RZ ;  /* 0x8000000003007210 */ /* 0x000fe40007ffe0ff */
[----:B------:R-:W2:Y:S02]  /*0dd0*/  SYNCS.PHASECHK.TRANS64.TRYWAIT P1, [UR8+0x1c050], R2 ;  /* 0x01c05002ff0075a7 */ /* 0x000ea40008020148 */
[----:B--2---:R-:W-:Y:S05]  /*0de0*/  @!P1 BRA `(.L_x_15) ;  /* 0x0000008400d89947 */ /* 0x004fea0003800000 */
.L_x_105:
[----:B------:R-:W-:Y:S01]  /*0df0*/  IMAD.SHL.U32 R0, R0, 0x2, RZ ;  /* 0x0000000200007824 */ /* 0x000fe200078e00ff */
[----:B------:R-:W-:Y:S06]  /*0e00*/  @!P0 BRA `(.L_x_16) ;  /* 0x0000000000048947 */ /* 0x000fec0003800000 */
[----:B-1----:R-:W-:Y:S01]  /*0e10*/  BPT.TRAP 0x1 ;  /* 0x000000040000795c */ /* 0x002fe20000300000 */
.L_x_16:
[----:B------:R-:W-:Y:S01]  /*0e20*/  SHF.L.U32 R7, RZ, 0x1f, RZ ;  /* 0x0000001fff077819 */ /* 0x000fe200000006ff */
[----:B------:R-:W-:Y:S01]  /*0e30*/  UIADD3 UR11, UR37, 0x1c090, URZ ;  /* 0x0001c090250b7890 */ /* 0x000fe2000fffe03f */
[----:B------:R-:W-:Y:S02]  /*0e40*/  ISETP.NE.AND P2, PT, RZ, UR7, PT ;  /* 0x00000007ff007c0c */ /* 0x000fe4000bf45270 */
[----:B------:R-:W3:Y:S02]  /*0e50*/  SYNCS.PHASECHK.TRANS64.TRYWAIT P1, [UR37+0x1c000], R7 ;  /* 0x01c00007ff0075a7 */ /* 0x000ee40008020165 */
[----:B---3--:R-:W-:Y:S09]  /*0e60*/  @!P1 BRA `(.L_x_17) ;  /* 0x0000008400d09947 */ /* 0x008ff20003800000 */
.L_x_106:
[----:B------:R-:W-:Y:S01]  /*0e70*/  ULEA UR5, UR36, UR11, 0x3 ;  /* 0x0000000b24057291 */ /* 0x000fe2000f8e183f */
[----:B--2---:R-:W-:-:S04]  /*0e80*/  SEL R2, RZ, 0x1, P2 ;  /* 0x00000001ff027807 */ /* 0x004fc80001000000 */
[----:B------:R-:W-:-:S04]  /*0e90*/  SHF.L.U32 R2, R2, 0x1f, RZ ;  /* 0x0000001f02027819 */ /* 0x000fc800000006ff */
[----:B------:R-:W2:Y:S02]  /*0ea0*/  SYNCS.PHASECHK.TRANS64.TRYWAIT P1, [UR5+-0x8], R2 ;  /* 0xfffff802ff0075a7 */ /* 0x000ea40008020145 */
[----:B--2---:R-:W-:Y:S05]  /*0eb0*/  @!P1 BRA `(.L_x_18) ;  /* 0x0000008400d49947 */ /* 0x004fea0003800000 */
.L_x_107:
[----:B------:R-:W-:Y:S01]  /*0ec0*/  USHF.R.U32.HI UR8, URZ, 0x4, UR37 ;  /* 0x000000043f087899 */ /* 0x000fe20008011625 */
[----:B------:R-:W-:Y:S01]  /*0ed0*/  WARPGROUP.ARRIVE ;  /* 0x00000000000079c5 */ /* 0x000fe20000000000 */
[----:B------:R-:W-:Y:S01]  /*0ee0*/  UIADD3 UR9, UR37, 0x8000, URZ ;  /* 0x0000800025097890 */ /* 0x000fe2000fffe03f */
[----:B--2---:R-:W2:Y:S01]  /*0ef0*/  LDC R3, c[0x0][0x28c] ;  /* 0x0000a300ff037b82 */ /* 0x004ea20000000800 */
[----:B------:R-:W-:Y:S01]  /*0f00*/  ULOP3.LUT UR8, UR8, 0x3fff, URZ, 0xc0, !UPT ;  /* 0x00003fff08087892 */ /* 0x000fe2000f8ec03f */
[C---:B------:R-:W-:Y:S01]  /*0f10*/  IADD3 R2, R0.reuse, 0x1, RZ ;  /* 0x0000000100027810 */ /* 0x040fe20007ffe0ff */
[----:B------:R-:W-:Y:S01]  /*0f20*/  USHF.R.U32.HI UR9, URZ, 0x4, UR9 ;  /* 0x000000043f097899 */ /* 0x000fe20008011609 */
[C---:B------:R-:W-:Y:S01]  /*0f30*/  IADD3 R4, R0.reuse, 0x8, RZ ;  /* 0x0000000800047810 */ /* 0x040fe20007ffe0ff */
[----:B------:R-:W-:Y:S01]  /*0f40*/  ULOP3.LUT UR8, UR8, 0x10000, URZ, 0xfc, !UPT ;  /* 0x0001000008087892 */ /* 0x000fe2000f8efc3f */
[----:B------:R-:W-:Y:S01]  /*0f50*/  IADD3 R6, R0, 0x10, RZ ;  /* 0x0000001000067810 */ /* 0x000fe20007ffe0ff */
[----:B------:R-:W-:Y:S01]  /*0f60*/  ULOP3.LUT UR10, UR9, 0x3fff, URZ, 0xc0, !UPT ;  /* 0x00003fff090a7892 */ /* 0x000fe2000f8ec03f */
[----:B------:R-:W-:Y:S01]  /*0f70*/  P2R R10, PR, RZ, 0x1 ;  /* 0x00000001ff0a7803 */ /* 0x000fe20000000000 */
[----:B------:R-:W-:-:S02]  /*0f80*/  ULEA UR8, UR6, UR8, 0xa ;  /* 0x0000000806087291 */ /* 0x000fc4000f8e503f */
[----:B------:R-:W-:Y:S01]  /*0f90*/  ULOP3.LUT UR6, UR10, 0x10000, URZ, 0xfc, !UPT ;  /* 0x000100000a067892 */ /* 0x000fe2000f8efc3f */
[----:B------:R-:W-:Y:S01]  /*0fa0*/  UMOV UR9, 0x40000040 ;  /* 0x4000004000097882 */ /* 0x000fe20000000000 */
[----:B------:R-:W-:Y:S01]  /*0fb0*/  UMOV UR15, 0x40000040 ;  /* 0x40000040000f7882 */ /* 0x000fe20000000000 */
[----:B------:R-:W-:Y:S02]  /*0fc0*/  UMOV UR13, UR9 ;  /* 0x00000009000d7c82 */ /* 0x000fe40008000000 */
[----:B------:R-:W-:Y:S01]  /*0fd0*/  UMOV UR12, UR8 ;  /* 0x00000008000c7c82 */ /* 0x000fe20008000000 */
[----:B------:R-:W-:Y:S01]  /*0fe0*/  UIADD3 UR16, UR8, 0x4, URZ ;  /* 0x0000000408107890 */ /* 0x000fe2000fffe03f */
[----:B------:R-:W-:Y:S01]  /*0ff0*/  UMOV UR14, UR6 ;  /* 0x00000006000e7c82 */ /* 0x000fe20008000000 */
[----:B------:R-:W-:Y:S01]  /*1000*/  UIADD3 UR18, UR6, 0x4, URZ ;  /* 0x0000000406127890 */ /* 0x000fe2000fffe03f */
[----:B------:R-:W-:Y:S01]  /*1010*/  HGMMA.64x64x16.F32 R24, gdesc[UR12], RZ, !UPT, gsb0 ;  /* 0x00e000000c1879f0 */ /* 0x000fe2000c0008ff */
[----:B------:R-:W-:-:S02]  /*1020*/  UIADD3 UR12, UR8, 0x2, URZ ;  /* 0x00000002080c7890 */ /* 0x000fc4000fffe03f */
[----:B------:R-:W-:Y:S01]  /*1030*/  UIADD3 UR14, UR6, 0x2, URZ ;  /* 0x00000002060e7890 */ /* 0x000fe2000fffe03f */
[-C--:B--2---:R-:W-:Y:S01]  /*1040*/  ISETP.GE.AND P5, PT, R2, R3.reuse, PT ;  /* 0x000000030200720c */ /* 0x084fe20003fa6270 */
[----:B------:R-:W-:Y:S01]  /*1050*/  UMOV UR13, 0x40000040 ;  /* 0x40000040000d7882 */ /* 0x000fe20000000000 */
[----:B------:R-:W-:Y:S01]  /*1060*/  UMOV UR15, 0x40000040 ;  /* 0x40000040000f7882 */ /* 0x000fe20000000000 */
[----:B------:R-:W-:Y:S01]  /*1070*/  UMOV UR17, 0x40000040 ;  /* 0x4000004000117882 */ /* 0x000fe20000000000 */
[----:B------:R-:W-:Y:S01]  /*1080*/  UMOV UR19, 0x40000040 ;  /* 0x4000004000137882 */ /* 0x000fe20000000000 */
[----:B------:R-:W-:Y:S01]  /*1090*/  UIADD3 UR20, UR8, 0x6, URZ ;  /* 0x0000000608147890 */ /* 0x000fe2000fffe03f */
[-C--:B------:R-:W-:Y:S01]  /*10a0*/  ISETP.GE.AND P2, PT, R4, R3.reuse, PT ;  /* 0x000000030400720c */ /* 0x080fe20003f46270 */
[----:B------:R-:W-:Y:S01]  /*10b0*/  UIADD3 UR22, UR6, 0x6, URZ ;  /* 0x0000000606167890 */ /* 0x000fe2000fffe03f */
[CC--:B------:R-:W-:Y:S01]  /*10c0*/  ISETP.GE.AND P1, PT, R0.reuse, R3.reuse, PT ;  /* 0x000000030000720c */ /* 0x0c0fe20003f26270 */
[----:B------:R-:W-:Y:S01]  /*10d0*/  UMOV UR21, 0x40000040 ;  /* 0x4000004000157882 */ /* 0x000fe20000000000 */
[----:B------:R-:W-:Y:S01]  /*10e0*/  UMOV UR23, 0x40000040 ;  /* 0x4000004000177882 */ /* 0x000fe20000000000 */
[----:B------:R-:W-:Y:S01]  /*10f0*/  UIADD3 UR24, UR8, 0x200, URZ ;  /* 0x0000020008187890 */ /* 0x000fe2000fffe03f */
[C---:B------:R-:W-:Y:S01]  /*1100*/  VIADD R4, R0.reuse, 0x11 ;  /* 0x0000001100047836 */ /* 0x040fe20000000000 */
[----:B------:R-:W-:Y:S01]  /*1110*/  UIADD3 UR26, UR6, 0x200, URZ ;  /* 0x00000200061a7890 */ /* 0x000fe2000fffe03f */
[----:B------:R-:W-:Y:S01]  /*1120*/  IADD3 R2, R0, 0x9, RZ ;  /* 0x0000000900027810 */ /* 0x000fe20007ffe0ff */
[----:B------:R-:W-:Y:S01]  /*1130*/  UMOV UR25, 0x40000040 ;  /* 0x4000004000197882 */ /* 0x000fe20000000000 */
[----:B------:R-:W-:Y:S01]  /*1140*/  UMOV UR27, 0x40000040 ;  /* 0x40000040001b7882 */ /* 0x000fe20000000000 */
[----:B------:R-:W-:Y:S01]  /*1150*/  UIADD3 UR28, UR8, 0x202, URZ ;  /* 0x00000202081c7890 */ /* 0x000fe2000fffe03f */
[-C--:B------:R-:W-:Y:S01]  /*1160*/  ISETP.GE.AND P3, PT, R4, R3.reuse, PT ;  /* 0x000000030400720c */ /* 0x080fe20003f66270 */
        /* <DEDUP_REMOVED lines=11> */
[----:B------:R-:W-:Y:S01]  /*1220*/  ISETP.GE.AND P6, PT, R6, R3, PT ;  /* 0x000000030600720c */ /* 0x000fe20003fc6270 */
[----:B------:R-:W-:Y:S01]  /*1230*/  UIADD3 UR46, UR6, 0x206, URZ ;  /* 0x00000206062e7890 */ /* 0x000fe2000fffe03f */
[----:B------:R-:W-:Y:S01]  /*1240*/  UMOV UR45, 0x40000040 ;  /* 0x40000040002d7882 */ /* 0x000fe20000000000 */
[----:B------:R-:W-:Y:S01]  /*1250*/  UMOV UR47, 0x40000040 ;  /* 0x40000040002f7882 */ /* 0x000fe20000000000 */
[----:B------:R-:W-:-:S04]  /*1260*/  USHF.L.U32 UR7, UR7, 0x3, URZ ;  /* 0x0000000307077899 */ /* 0x000fc8000800063f */
[----:B------:R-:W-:Y:S01]  /*1270*/  ULOP3.LUT UR7, UR7, 0x8, URZ, 0xc, !UPT ;  /* 0x0000000807077892 */ /* 0x000fe2000f8e0c3f */
[----:B------:R-:W-:Y:S02]  /*1280*/  WARPGROUP.DEPBAR.LE gsb0, 0x0 ;  /* 0x00008000000079c5 */ /* 0x000fe40000010000 */
[----:B------:R-:W-:-:S06]  /*1290*/  WARPGROUP.ARRIVE ;  /* 0x00000000000079c5 */ /* 0x000fcc0000000000 */
[----:B------:R-:W-:Y:S01]  /*12a0*/  HGMMA.64x64x16.F32 R24, gdesc[UR12], R24, gsb0 ;  /* 0x00e000000c1879f0 */ /* 0x000fe20008000818 */
[----:B------:R-:W-:Y:S02]  /*12b0*/  ULDC UR14, c[0x0][0x604] ;  /* 0x00018100000e7ab9 */ /* 0x000fe40000000800 */
[----:B------:R-:W-:Y:S02]  /*12c0*/  WARPGROUP.DEPBAR.LE gsb0, 0x0 ;  /* 0x00008000000079c5 */ /* 0x000fe40000010000 */
[----:B------:R-:W-:-:S06]  /*12d0*/  WARPGROUP.ARRIVE ;  /* 0x00000000000079c5 */ /* 0x000fcc0000000000 */
[----:B------:R-:W-:Y:S03]  /*12e0*/  HGMMA.64x64x16.F32 R24, gdesc[UR16], R24, gsb0 ;  /* 0x00e00000101879f0 */ /* 0x000fe60008000818 */
        /* <DEDUP_REMOVED lines=16> */
[----:B------:R-:W-:Y:S02]  /*13f0*/  FSEL R24, R24, -INF , !P1 ;  /* 0xff80000018187808 */ /* 0x000fe40004800000 */
[----:B------:R-:W-:Y:S02]  /*1400*/  FSEL R25, R25, -INF , !P5 ;  /* 0xff80000019197808 */ /* 0x000fe40006800000 */
[----:B------:R-:W-:Y:S02]  /*1410*/  FSEL R28, R28, -INF , !P2 ;  /* 0xff8000001c1c7808 */ /* 0x000fe40005000000 */
[----:B------:R-:W-:-:S02]  /*1420*/  FMNMX R5, R24, R25, !PT ;  /* 0x0000001918057209 */ /* 0x000fc40007800000 */
[----:B------:R-:W-:Y:S02]  /*1430*/  FSEL R27, R27, -INF , !P5 ;  /* 0xff8000001b1b7808 */ /* 0x000fe40006800000 */
[----:B------:R-:W-:Y:S02]  /*1440*/  ISETP.GE.AND P5, PT, R4, R3, PT ;  /* 0x000000030400720c */ /* 0x000fe40003fa6270 */
[----:B------:R-:W-:Y:S02]  /*1450*/  FSEL R29, R29, -INF , !P4 ;  /* 0xff8000001d1d7808 */ /* 0x000fe40006000000 */
[----:B------:R-:W-:Y:S02]  /*1460*/  FMNMX R4, R28, R5, !PT ;  /* 0x000000051c047209 */ /* 0x000fe40007800000 */
[----:B------:R-:W-:Y:S02]  /*1470*/  FSEL R26, R26, -INF , !P1 ;  /* 0xff8000001a1a7808 */ /* 0x000fe40004800000 */
[----:B------:R-:W-:-:S02]  /*1480*/  ISETP.GE.AND P1, PT, R2, R3, PT ;  /* 0x000000030200720c */ /* 0x000fc40003f26270 */
[----:B------:R-:W-:Y:S02]  /*1490*/  IADD3 R2, R0, 0x20, RZ ;  /* 0x0000002000027810 */ /* 0x000fe40007ffe0ff */
[----:B------:R-:W-:Y:S02]  /*14a0*/  FSEL R32, R32, -INF , !P6 ;  /* 0xff80000020207808 */ /* 0x000fe40007000000 */
[----:B------:R-:W-:Y:S02]  /*14b0*/  FMNMX R5, R29, R4, !PT ;  /* 0x000000041d057209 */ /* 0x000fe40007800000 */
[----:B------:R-:W-:Y:S02]  /*14c0*/  FSEL R30, R30, -INF , !P2 ;  /* 0xff8000001e1e7808 */ /* 0x000fe40005000000 */
[----:B------:R-:W-:Y:S02]  /*14d0*/  ISETP.GE.AND P2, PT, R2, R3, PT ;  /* 0x000000030200720c */ /* 0x000fe40003f46270 */
[----:B------:R-:W-:-:S02]  /*14e0*/  IADD3 R2, R0, 0x21, RZ ;  /* 0x0000002100027810 */ /* 0x000fc40007ffe0ff */
[----:B------:R-:W-:Y:S02]  /*14f0*/  FSEL R33, R33, -INF , !P3 ;  /* 0xff80000021217808 */ /* 0x000fe40005800000 */
[----:B------:R-:W-:Y:S02]  /*1500*/  FMNMX R4, R32, R5, !PT ;  /* 0x0000000520047209 */ /* 0x000fe40007800000 */
[----:B------:R-:W-:Y:S02]  /*1510*/  FSEL R31, R31, -INF , !P4 ;  /* 0xff8000001f1f7808 */ /* 0x000fe40006000000 */
[----:B------:R-:W-:Y:S01]  /*1520*/  ISETP.GE.AND P4, PT, R2, R3, PT ;  /* 0x000000030200720c */ /* 0x000fe20003f86270 */
[----:B------:R-:W-:Y:S01]  /*1530*/  VIADD R2, R0, 0x28 ;  /* 0x0000002800027836 */ /* 0x000fe20000000000 */
[----:B------:R-:W-:Y:S02]  /*1540*/  FSEL R36, R36, -INF , !P1 ;  /* 0xff80000024247808 */ /* 0x000fe40004800000 */
[----:B------:R-:W-:-:S02]  /*1550*/  FMNMX R5, R33, R4, !PT ;  /* 0x0000000421057209 */ /* 0x000fc40007800000 */
[----:B------:R-:W-:Y:S02]  /*1560*/  FSEL R37, R37, -INF , !P5 ;  /* 0xff80000025257808 */ /* 0x000fe40006800000 */
[----:B------:R-:W-:Y:S02]  /*1570*/  FMNMX R4, R36, R5, !PT ;  /* 0x0000000524047209 */ /* 0x000fe40007800000 */
[----:B------:R-:W-:Y:S02]  /*1580*/  FSEL R34, R34, -INF , !P6 ;  /* 0xff80000022227808 */ /* 0x000fe40007000000 */
[----:B------:R-:W-:Y:S02]  /*1590*/  ISETP.GE.AND P6, PT, R2, R3, PT ;  /* 0x000000030200720c */ /* 0x000fe40003fc6270 */
[----:B------:R-:W-:Y:S02]  /*15a0*/  IADD3 R2, R0, 0x29, RZ ;  /* 0x0000002900027810 */ /* 0x000fe40007ffe0ff */
[----:B------:R-:W-:-:S02]  /*15b0*/  FSEL R40, R40, -INF , !P2 ;  /* 0xff80000028287808 */ /* 0x000fc40005000000 */
[----:B------:R-:W-:Y:S02]  /*15c0*/  FMNMX R5, R37, R4, !PT ;  /* 0x0000000425057209 */ /* 0x000fe40007800000 */
[----:B------:R-:W-:Y:S02]  /*15d0*/  FSEL R35, R35, -INF , !P3 ;  /* 0xff80000023237808 */ /* 0x000fe40005800000 */
[----:B------:R-:W-:Y:S02]  /*15e0*/  ISETP.GE.AND P3, PT, R2, R3, PT ;  /* 0x000000030200720c */ /* 0x000fe40003f66270 */
[----:B------:R-:W-:Y:S02]  /*15f0*/  IADD3 R2, R0, 0x30, RZ ;  /* 0x0000003000027810 */ /* 0x000fe40007ffe0ff */
[----:B------:R-:W-:Y:S02]  /*1600*/  FSEL R41, R41, -INF , !P4 ;  /* 0xff80000029297808 */ /* 0x000fe40006000000 */
[----:B------:R-:W-:-:S02]  /*1610*/  FMNMX R4, R40, R5, !PT ;  /* 0x0000000528047209 */ /* 0x000fc40007800000 */
[----:B------:R-:W-:Y:S02]  /*1620*/  FSEL R38, R38, -INF , !P1 ;  /* 0xff80000026267808 */ /* 0x000fe40004800000 */
[----:B------:R-:W-:Y:S02]  /*1630*/  ISETP.GE.AND P1, PT, R2, R3, PT ;  /* 0x000000030200720c */ /* 0x000fe40003f26270 */
[----:B------:R-:W-:Y:S02]  /*1640*/  FSEL R44, R44, -INF , !P6 ;  /* 0xff8000002c2c7808 */ /* 0x000fe40007000000 */
[----:B------:R-:W-:Y:S02]  /*1650*/  FMNMX R5, R41, R4, !PT ;  /* 0x0000000429057209 */ /* 0x000fe40007800000 */
[----:B------:R-:W-:Y:S02]  /*1660*/  IADD3 R2, R0, 0x31, RZ ;  /* 0x0000003100027810 */ /* 0x000fe40007ffe0ff */
[----:B------:R-:W-:-:S02]  /*1670*/  FSEL R39, R39, -INF , !P5 ;  /* 0xff80000027277808 */ /* 0x000fc40006800000 */
[----:B------:R-:W-:Y:S02]  /*1680*/  FSEL R45, R45, -INF , !P3 ;  /* 0xff8000002d2d7808 */ /* 0x000fe40005800000 */
[----:B------:R-:W-:Y:S02]  /*1690*/  FMNMX R4, R44, R5, !PT ;  /* 0x000000052c047209 */ /* 0x000fe40007800000 */
[----:B------:R-:W-:Y:S02]  /*16a0*/  ISETP.GE.AND P5, PT, R2, R3, PT ;  /* 0x000000030200720c */ /* 0x000fe40003fa6270 */
[----:B------:R-:W-:Y:S02]  /*16b0*/  IADD3 R2, R0, 0x38, RZ ;  /* 0x0000003800027810 */ /* 0x000fe40007ffe0ff */
[----:B------:R-:W-:Y:S02]  /*16c0*/  FSEL R48, R48, -INF , !P1 ;  /* 0xff80000030307808 */ /* 0x000fe40004800000 */
[----:B------:R-:W-:-:S02]  /*16d0*/  FMNMX R5, R45, R4, !PT ;  /* 0x000000042d057209 */ /* 0x000fc40007800000 */
[----:B------:R-:W-:Y:S02]  /*16e0*/  FSEL R42, R42, -INF , !P2 ;  /* 0xff8000002a2a7808 */ /* 0x000fe40005000000 */
[----:B------:R-:W-:Y:S01]  /*16f0*/  ISETP.GE.AND P2, PT, R2, R3, PT ;  /* 0x000000030200720c */ /* 0x000fe20003f46270 */
[----:B------:R-:W-:Y:S01]  /*1700*/  VIADD R2, R0, 0x39 ;  /* 0x0000003900027836 */ /* 0x000fe20000000000 */
[----:B------:R-:W-:Y:S02]  /*1710*/  FSEL R49, R49, -INF , !P5 ;  /* 0xff80000031317808 */ /* 0x000fe40006800000 */
[----:B------:R-:W-:Y:S02]  /*1720*/  FMNMX R4, R48, R5, !PT ;  /* 0x0000000530047209 */ /* 0x000fe40007800000 */
[----:B------:R-:W-:Y:S02]  /*1730*/  FSEL R43, R43, -INF , !P4 ;  /* 0xff8000002b2b7808 */ /* 0x000fe40006000000 */
[----:B------:R-:W-:-:S02]  /*1740*/  ISETP.GE.AND P4, PT, R2, R3, PT ;  /* 0x000000030200720c */ /* 0x000fc40003f86270 */
[----:B------:R-:W-:Y:S02]  /*1750*/  FSEL R52, R52, -INF , !P2 ;  /* 0xff80000034347808 */ /* 0x000fe40005000000 */
[----:B------:R-:W-:Y:S02]  /*1760*/  FMNMX R5, R49, R4, !PT ;  /* 0x0000000431057209 */ /* 0x000fe40007800000 */
[----:B------:R-:W-:Y:S02]  /*1770*/  FSEL R53, R53, -INF , !P4 ;  /* 0xff80000035357808 */ /* 0x000fe40006000000 */
[----:B------:R-:W-:Y:S02]  /*1780*/  FMNMX R2, R52, R5, !PT ;  /* 0x0000000534027209 */ /* 0x000fe40007800000 */
[----:B------:R-:W-:Y:S02]  /*1790*/  FSEL R46, R46, -INF , !P6 ;  /* 0xff8000002e2e7808 */ /* 0x000fe40007000000 */
[----:B------:R-:W-:-:S02]  /*17a0*/  FMNMX R6, R53, R2, !PT ;  /* 0x0000000235067209 */ /* 0x000fc40007800000 */
[----:B------:R-:W-:Y:S02]  /*17b0*/  FSEL R50, R50, -INF , !P1 ;  /* 0xff80000032327808 */ /* 0x000fe40004800000 */
[----:B------:R-:W-:Y:S01]  /*17c0*/  FSEL R47, R47, -INF , !P3 ;  /* 0xff8000002f2f7808 */ /* 0x000fe20005800000 */
[----:B------:R-:W2:Y:S01]  /*17d0*/  SHFL.BFLY PT, R5, R6, 0x1, 0x1f ;  /* 0x0c201f0006057f89 */ /* 0x000ea200000e0000 */
[----:B------:R-:W-:Y:S02]  /*17e0*/  FSEL R51, R51, -INF , !P5 ;  /* 0xff80000033337808 */ /* 0x000fe40006800000 */
[----:B------:R-:W-:Y:S02]  /*17f0*/  FSEL R54, R54, -INF , !P2 ;  /* 0xff80000036367808 */ /* 0x000fe40005000000 */
[----:B------:R-:W-:Y:S02]  /*1800*/  FSEL R55, R55, -INF , !P4 ;  /* 0xff80000037377808 */ /* 0x000fe40006000000 */
[----:B--2---:R-:W-:-:S05]  /*1810*/  FMNMX R8, R6, R5, !PT ;  /* 0x0000000506087209 */ /* 0x004fca0007800000 */
[----:B------:R-:W2:Y:S02]  /*1820*/  SHFL.BFLY PT, R5, R8, 0x2, 0x1f ;  /* 0x0c401f0008057f89 */ /* 0x000ea400000e0000 */
[----:B--2---:R-:W-:Y:S02]  /*1830*/  FMNMX R4, R8, R5, !PT ;  /* 0x0000000508047209 */ /* 0x004fe40007800000 */
[----:B------:R-:W-:Y:S02]  /*1840*/  FMNMX R5, R26, R27, !PT ;  /* 0x0000001b1a057209 */ /* 0x000fe40007800000 */
[----:B------:R-:W-:Y:S02]  /*1850*/  FSETP.NEU.AND P0, PT, R4, -INF , PT ;  /* 0xff8000000400780b */ /* 0x000fe40003f0d000 */
[----:B------:R-:W-:Y:S02]  /*1860*/  FMNMX R2, R30, R5, !PT ;  /* 0x000000051e027209 */ /* 0x000fe40007800000 */
[----:B------:R-:W-:-:S02]  /*1870*/  FSEL R9, R4, RZ, P0 ;  /* 0x000000ff04097208 */ /* 0x000fc40000000000 */
[----:B------:R-:W-:Y:S02]  /*1880*/  FMNMX R5, R31, R2, !PT ;  /* 0x000000021f057209 */ /* 0x000fe40007800000 */
[----:B------:R-:W-:Y:S01]  /*1890*/  ISETP.NE.AND P0, PT, R10, RZ, PT ;  /* 0x000000ff0a00720c */ /* 0x000fe20003f05270 */
[----:B------:R-:W-:Y:S01]  /*18a0*/  FMUL R9, R9, UR14 ;  /* 0x0000000e09097c20 */ /* 0x000fe20008400000 */
[----:B------:R-:W-:-:S03]  /*18b0*/  FMNMX R2, R34, R5, !PT ;  /* 0x0000000522027209 */ /* 0x000fc60007800000 */
[--C-:B------:R-:W-:Y:S01]  /*18c0*/  FFMA R24, R24, UR14, -R9.reuse ;  /* 0x0000000e18187c23 */ /* 0x100fe20008000809 */
[----:B------:R-:W-:Y:S01]  /*18d0*/  FMNMX R5, R35, R2, !PT ;  /* 0x0000000223057209 */ /* 0x000fe20007800000 */
[--C-:B------:R-:W-:Y:S01]  /*18e0*/  FFMA R28, R28, UR14, -R9.reuse ;  /* 0x0000000e1c1c7c23 */ /* 0x100fe20008000809 */
[--C-:B------:R-:W-:Y:S01]  /*18f0*/  FFMA R25, R25, UR14, -R9.reuse ;  /* 0x0000000e19197c23 */ /* 0x100fe20008000809 */
[--C-:B------:R-:W-:Y:S01]  /*1900*/  FFMA R29, R29, UR14, -R9.reuse ;  /* 0x0000000e1d1d7c23 */ /* 0x100fe20008000809 */
[----:B------:R-:W-:Y:S01]  /*1910*/  FMNMX R2, R38, R5, !PT ;  /* 0x0000000526027209 */ /* 0x000fe20007800000 */
[--C-:B------:R-:W-:Y:S01]  /*1920*/  FFMA R33, R33, UR14, -R9.reuse ;  /* 0x0000000e21217c23 */ /* 0x100fe20008000809 */
[----:B------:R-:W-:Y:S01]  /*1930*/  FSETP.GEU.AND P6, PT, R24, -126, PT ;  /* 0xc2fc00001800780b */ /* 0x000fe20003fce000 */
        /* <DEDUP_REMOVED lines=12> */
[----:B------:R-:W-:Y:S01]  /*1a00*/  @!P6 FMUL R24, R24, 0.5 ;  /* 0x3f0000001818e820 */ /* 0x000fe20000400000 */
[----:B------:R-:W-:Y:S01]  /*1a10*/  FMNMX R2, R46, R5, !PT ;  /* 0x000000052e027209 */ /* 0x000fe20007800000 */
[--C-:B------:R-:W-:Y:S01]  /*1a20*/  FFMA R49, R49, UR14, -R9.reuse ;  /* 0x0000000e31317c23 */ /* 0x100fe20008000809 */
[----:B------:R-:W-:Y:S01]  /*1a30*/  FSETP.GEU.AND P4, PT, R33, -126, PT ;  /* 0xc2fc00002100780b */ /* 0x000fe20003f8e000 */
[----:B------:R-:W-:Y:S01]  /*1a40*/  @!P1 FMUL R28, R28, 0.5 ;  /* 0x3f0000001c1c9820 */ /* 0x000fe20000400000 */
[----:B------:R-:W-:Y:S01]  /*1a50*/  FMNMX R5, R47, R2, !PT ;  /* 0x000000022f057209 */ /* 0x000fe20007800000 */
[----:B------:R-:W2:Y:S01]  /*1a60*/  MUFU.EX2 R88, R24 ;  /* 0x0000001800587308 */ /* 0x000ea20000000800 */
[----:B------:R-:W-:Y:S01]  /*1a70*/  FSETP.GEU.AND P2, PT, R32, -126, PT ;  /* 0xc2fc00002000780b */ /* 0x000fe20003f4e000 */
[----:B------:R-:W-:Y:S01]  /*1a80*/  @!P3 FMUL R25, R25, 0.5 ;  /* 0x3f0000001919b820 */ /* 0x000fe20000400000 */
[----:B------:R-:W-:Y:S01]  /*1a90*/  FMNMX R2, R50, R5, !PT ;  /* 0x0000000532027209 */ /* 0x000fe20007800000 */
[--C-:B------:R-:W-:Y:S01]  /*1aa0*/  FFMA R44, R44, UR14, -R9.reuse ;  /* 0x0000000e2c2c7c23 */ /* 0x100fe20008000809 */
[--C-:B------:R-:W-:Y:S01]  /*1ab0*/  FFMA R45, R45, UR14, -R9.reuse ;  /* 0x0000000e2d2d7c23 */ /* 0x100fe20008000809 */
[----:B------:R-:W-:Y:S01]  /*1ac0*/  @!P5 FMUL R29, R29, 0.5 ;  /* 0x3f0000001d1dd820 */ /* 0x000fe20000400000 */
[----:B------:R-:W-:Y:S01]  /*1ad0*/  FMNMX R5, R51, R2, !PT ;  /* 0x0000000233057209 */ /* 0x000fe20007800000 */
[----:B------:R-:W3:Y:S01]  /*1ae0*/  MUFU.EX2 R90, R28 ;  /* 0x0000001c005a7308 */ /* 0x000ee20000000800 */
[--C-:B------:R-:W-:Y:S01]  /*1af0*/  FFMA R52, R52, UR14, -R9.reuse ;  /* 0x0000000e34347c23 */ /* 0x100fe20008000809 */
[----:B------:R-:W-:Y:S01]  /*1b00*/  @!P4 FMUL R33, R33, 0.5 ;  /* 0x3f0000002121c820 */ /* 0x000fe20000400000 */
[----:B------:R-:W-:Y:S01]  /*1b10*/  FMNMX R2, R54, R5, !PT ;  /* 0x0000000536027209 */ /* 0x000fe20007800000 */
[----:B------:R-:W-:-:S02]  /*1b20*/  FFMA R53, R53, UR14, -R9 ;  /* 0x0000000e35357c23 */ /* 0x000fc40008000809 */
[----:B------:R-:W-:Y:S01]  /*1b30*/  @!P2 FMUL R32, R32, 0.5 ;  /* 0x3f0000002020a820 */ /* 0x000fe20000400000 */
[----:B------:R-:W-:Y:S01]  /*1b40*/  FMNMX R2, R55, R2, !PT ;  /* 0x0000000237027209 */ /* 0x000fe20007800000 */
[----:B------:R-:W4:Y:S01]  /*1b50*/  MUFU.EX2 R25, R25 ;  /* 0x0000001900197308 */ /* 0x000f220000000800 */
[----:B--2---:R-:W-:Y:S01]  /*1b60*/  @!P6 FMUL R88, R88, R88 ;  /* 0x000000585858e220 */ /* 0x004fe20000400000 */
[----:B------:R-:W-:Y:S02]  /*1b70*/  FSETP.GEU.AND P6, PT, R36, -126, PT ;  /* 0xc2fc00002400780b */ /* 0x000fe40003fce000 */
[----:B------:R-:W2:Y:S04]  /*1b80*/  SHFL.BFLY PT, R5, R2, 0x1, 0x1f ;  /* 0x0c201f0002057f89 */ /* 0x000ea800000e0000 */
[----:B------:R-:W5:Y:S01]  /*1b90*/  MUFU.EX2 R29, R29 ;  /* 0x0000001d001d7308 */ /* 0x000f620000000800 */
[----:B---3--:R-:W-:Y:S01]  /*1ba0*/  @!P1 FMUL R90, R90, R90 ;  /* 0x0000005a5a5a9220 */ /* 0x008fe20000400000 */
[----:B------:R-:W-:-:S05]  /*1bb0*/  FSETP.GEU.AND P1, PT, R40, -126, PT ;  /* 0xc2fc00002800780b */ /* 0x000fca0003f2e000 */
[----:B------:R-:W-:Y:S01]  /*1bc0*/  @!P6 FMUL R36, R36, 0.5 ;  /* 0x3f0000002424e820 */ /* 0x000fe20000400000 */
[----:B------:R-:W3:Y:S01]  /*1bd0*/  MUFU.EX2 R92, R32 ;  /* 0x00000020005c7308 */ /* 0x000ee20000000800 */
[----:B----4-:R-:W-:Y:S01]  /*1be0*/  @!P3 FMUL R25, R25, R25 ;  /* 0x000000191919b220 */ /* 0x010fe20000400000 */
[----:B------:R-:W-:-:S05]  /*1bf0*/  FSETP.GEU.AND P3, PT, R37, -126, PT ;  /* 0xc2fc00002500780b */ /* 0x000fca0003f6e000 */
[----:B------:R-:W-:Y:S01]  /*1c00*/  @!P1 FMUL R40, R40, 0.5 ;  /* 0x3f00000028289820 */ /* 0x000fe20000400000 */
[----:B------:R-:W4:Y:S01]  /*1c10*/  MUFU.EX2 R94, R36 ;  /* 0x00000024005e7308 */ /* 0x000f220000000800 */
[----:B-----5:R-:W-:Y:S01]  /*1c20*/  @!P5 FMUL R29, R29, R29 ;  /* 0x0000001d1d1dd220 */ /* 0x020fe20000400000 */
[----:B------:R-:W-:Y:S02]  /*1c30*/  FSETP.GEU.AND P5, PT, R41, -126, PT ;  /* 0xc2fc00002900780b */ /* 0x000fe40003fae000 */
[----:B--2---:R-:W-:-:S03]  /*1c40*/  FMNMX R5, R2, R5, !PT ;  /* 0x0000000502057209 */ /* 0x004fc60007800000 */
[----:B------:R-:W-:Y:S01]  /*1c50*/  @!P3 FMUL R37, R37, 0.5 ;  /* 0x3f0000002525b820 */ /* 0x000fe20000400000 */
[----:B------:R-:W2:Y:S01]  /*1c60*/  MUFU.EX2 R11, R40 ;  /* 0x00000028000b7308 */ /* 0x000ea20000000800 */
[----:B------:R-:W5:Y:S01]  /*1c70*/  SHFL.BFLY PT, R2, R5, 0x2, 0x1f ;  /* 0x0c401f0005027f89 */ /* 0x000f6200000e0000 */
[----:B---3--:R-:W-:Y:S01]  /*1c80*/  @!P2 FMUL R92, R92, R92 ;  /* 0x0000005c5c5ca220 */ /* 0x008fe20000400000 */
[----:B------:R-:W-:-:S04]  /*1c90*/  FSETP.GEU.AND P2, PT, R44, -126, PT ;  /* 0xc2fc00002c00780b */ /* 0x000fc80003f4e000 */
[----:B------:R-:W-:Y:S01]  /*1ca0*/  @!P5 FMUL R41, R41, 0.5 ;  /* 0x3f0000002929d820 */ /* 0x000fe20000400000 */
[----:B------:R-:W3:Y:S01]  /*1cb0*/  MUFU.EX2 R33, R33 ;  /* 0x0000002100217308 */ /* 0x000ee20000000800 */
[----:B----4-:R-:W-:Y:S01]  /*1cc0*/  @!P6 FMUL R94, R94, R94 ;  /* 0x0000005e5e5ee220 */ /* 0x010fe20000400000 */
[----:B------:R-:W-:-:S06]  /*1cd0*/  FSETP.GEU.AND P6, PT, R48, -126, PT ;  /* 0xc2fc00003000780b */ /* 0x000fcc0003fce000 */
[----:B------:R-:W4:Y:S01]  /*1ce0*/  MUFU.EX2 R37, R37 ;  /* 0x0000002500257308 */ /* 0x000f220000000800 */
[----:B--2---:R-:W-:Y:S01]  /*1cf0*/  @!P1 FMUL R11, R11, R11 ;  /* 0x0000000b0b0b9220 */ /* 0x004fe20000400000 */
[----:B------:R-:W-:Y:S01]  /*1d00*/  FSETP.GEU.AND P1, PT, R49, -126, PT ;  /* 0xc2fc00003100780b */ /* 0x000fe20003f2e000 */
[----:B------:R-:W-:Y:S02]  /*1d10*/  @!P2 FMUL R44, R44, 0.5 ;  /* 0x3f0000002c2ca820 */ /* 0x000fe40000400000 */
[----:B------:R-:W-:Y:S01]  /*1d20*/  FADD R6, R88, R11 ;  /* 0x0000000b58067221 */ /* 0x000fe20000000000 */
[----:B------:R-:W-:Y:S01]  /*1d30*/  F2FP.F16.F32.PACK_AB R88, R25, R88 ;  /* 0x000000581958723e */ /* 0x000fe200000000ff */
[----:B------:R-:W-:Y:S01]  /*1d40*/  @!P6 FMUL R48, R48, 0.5 ;  /* 0x3f0000003030e820 */ /* 0x000fe20000400000 */
[----:B------:R-:W2:Y:S01]  /*1d50*/  MUFU.EX2 R96, R41 ;  /* 0x0000002900607308 */ /* 0x000ea20000000800 */
[----:B---3--:R-:W-:Y:S01]  /*1d60*/  @!P4 FMUL R33, R33, R33 ;  /* 0x000000212121c220 */ /* 0x008fe20000400000 */
[----:B------:R-:W-:-:S02]  /*1d70*/  FSETP.GEU.AND P4, PT, R45, -126, PT ;  /* 0xc2fc00002d00780b */ /* 0x000fc40003f8e000 */
[----:B-----5:R-:W-:-:S03]  /*1d80*/  FMNMX R5, R5, R2, !PT ;  /* 0x0000000205057209 */ /* 0x020fc60007800000 */
[----:B------:R-:W-:Y:S01]  /*1d90*/  @!P1 FMUL R49, R49, 0.5 ;  /* 0x3f00000031319820 */ /* 0x000fe20000400000 */
[----:B------:R-:W3:Y:S01]  /*1da0*/  MUFU.EX2 R9, R48 ;  /* 0x0000003000097308 */ /* 0x000ee20000000800 */
[----:B----4-:R-:W-:Y:S01]  /*1db0*/  @!P3 FMUL R37, R37, R37 ;  /* 0x000000252525b220 */ /* 0x010fe20000400000 */
[----:B------:R-:W-:-:S04]  /*1dc0*/  FSETP.NEU.AND P3, PT, R5, -INF , PT ;  /* 0xff8000000500780b */ /* 0x000fc80003f6d000 */
[----:B------:R-:W-:Y:S01]  /*1dd0*/  FSEL R2, R5, RZ, P3 ;  /* 0x000000ff05027208 */ /* 0x000fe20001800000 */
[----:B------:R-:W-:Y:S01]  /*1de0*/  @!P4 FMUL R45, R45, 0.5 ;  /* 0x3f0000002d2dc820 */ /* 0x000fe20000400000 */
[----:B------:R-:W4:Y:S01]  /*1df0*/  MUFU.EX2 R100, R49 ;  /* 0x0000003100647308 */ /* 0x000f220000000800 */
[----:B--2---:R-:W-:Y:S01]  /*1e00*/  @!P5 FMUL R96, R96, R96 ;  /* 0x000000606060d220 */ /* 0x004fe20000400000 */
[----:B------:R-:W-:Y:S01]  /*1e10*/  FSETP.GEU.AND P5, PT, R53, -126, PT ;  /* 0xc2fc00003500780b */ /* 0x000fe20003fae000 */
[----:B------:R-:W-:Y:S01]  /*1e20*/  FMUL R2, R2, UR14 ;  /* 0x0000000e02027c20 */ /* 0x000fe20008400000 */
[----:B------:R-:W-:-:S03]  /*1e30*/  FSETP.GEU.AND P3, PT, R52, -126, PT ;  /* 0xc2fc00003400780b */ /* 0x000fc60003f6e000 */
[--C-:B------:R-:W-:Y:S01]  /*1e40*/  FFMA R30, R30, UR14, -R2.reuse ;  /* 0x0000000e1e1e7c23 */ /* 0x100fe20008000802 */
[----:B------:R-:W2:Y:S01]  /*1e50*/  MUFU.EX2 R13, R44 ;  /* 0x0000002c000d7308 */ /* 0x000ea20000000800 */
[--C-:B------:R-:W-:Y:S01]  /*1e60*/  FFMA R31, R31, UR14, -R2.reuse ;  /* 0x0000000e1f1f7c23 */ /* 0x100fe20008000802 */
[--C-:B------:R-:W-:Y:S01]  /*1e70*/  FFMA R26, R26, UR14, -R2.reuse ;  /* 0x0000000e1a1a7c23 */ /* 0x100fe20008000802 */
[--C-:B------:R-:W-:Y:S01]  /*1e80*/  FFMA R27, R27, UR14, -R2.reuse ;  /* 0x0000000e1b1b7c23 */ /* 0x100fe20008000802 */
[----:B---3--:R-:W-:Y:S01]  /*1e90*/  @!P6 FMUL R9, R9, R9 ;  /* 0x000000090909e220 */ /* 0x008fe20000400000 */
[----:B------:R-:W-:Y:S01]  /*1ea0*/  FSETP.GEU.AND P6, PT, R30, -126, PT ;  /* 0xc2fc00001e00780b */ /* 0x000fe20003fce000 */
[--C-:B------:R-:W-:Y:S01]  /*1eb0*/  FFMA R35, R35, UR14, -R2.reuse ;  /* 0x0000000e23237c23 */ /* 0x100fe20008000802 */
[----:B------:R-:W-:Y:S01]  /*1ec0*/  @!P5 FMUL R53, R53, 0.5 ;  /* 0x3f0000003535d820 */ /* 0x000fe20000400000 */
[----:B------:R-:W3:Y:S01]  /*1ed0*/  MUFU.EX2 R98, R45 ;  /* 0x0000002d00627308 */ /* 0x000ee20000000800 */
[----:B----4-:R-:W-:Y:S01]  /*1ee0*/  @!P1 FMUL R100, R100, R100 ;  /* 0x0000006464649220 */ /* 0x010fe20000400000 */
[----:B------:R-:W-:Y:S01]  /*1ef0*/  FSETP.GEU.AND P1, PT, R31, -126, PT ;  /* 0xc2fc00001f00780b */ /* 0x000fe20003f2e000 */
[----:B------:R-:W-:Y:S01]  /*1f00*/  @!P3 FMUL R52, R52, 0.5 ;  /* 0x3f0000003434b820 */ /* 0x000fe20000400000 */
[--C-:B------:R-:W-:Y:S01]  /*1f10*/  FFMA R42, R42, UR14, -R2.reuse ;  /* 0x0000000e2a2a7c23 */ /* 0x100fe20008000802 */
[--C-:B------:R-:W-:Y:S01]  /*1f20*/  FFMA R50, R50, UR14, -R2.reuse ;  /* 0x0000000e32327c23 */ /* 0x100fe20008000802 */
[--C-:B------:R-:W-:Y:S01]  /*1f30*/  FFMA R34, R34, UR14, -R2.reuse ;  /* 0x0000000e22227c23 */ /* 0x100fe20008000802 */
[--C-:B------:R-:W-:Y:S01]  /*1f40*/  FFMA R38, R38, UR14, -R2.reuse ;  /* 0x0000000e26267c23 */ /* 0x100fe20008000802 */
[----:B------:R-:W4:Y:S01]  /*1f50*/  MUFU.EX2 R102, R53 ;  /* 0x0000003500667308 */ /* 0x000f220000000800 */
[----:B--2---:R-:W-:Y:S01]  /*1f60*/  @!P2 FMUL R13, R13, R13 ;  /* 0x0000000d0d0da220 */ /* 0x004fe20000400000 */
[----:B------:R-:W-:Y:S01]  /*1f70*/  FSETP.GEU.AND P2, PT, R26, -126, PT ;  /* 0xc2fc00001a00780b */ /* 0x000fe20003f4e000 */
[----:B------:R-:W-:Y:S01]  /*1f80*/  @!P6 FMUL R30, R30, 0.5 ;  /* 0x3f0000001e1ee820 */ /* 0x000fe20000400000 */
[--C-:B------:R-:W-:Y:S01]  /*1f90*/  FFMA R39, R39, UR14, -R2.reuse ;  /* 0x0000000e27277c23 */ /* 0x100fe20008000802 */
[--C-:B------:R-:W-:Y:S01]  /*1fa0*/  FFMA R46, R46, UR14, -R2.reuse ;  /* 0x0000000e2e2e7c23 */ /* 0x100fe20008000802 */
[--C-:B------:R-:W-:Y:S01]  /*1fb0*/  FFMA R43, R43, UR14, -R2.reuse ;  /* 0x0000000e2b2b7c23 */ /* 0x100fe20008000802 */
[----:B------:R-:W-:Y:S01]  /*1fc0*/  @!P1 FMUL R31, R31, 0.5 ;  /* 0x3f0000001f1f9820 */ /* 0x000fe20000400000 */
[----:B------:R-:W2:Y:S01]  /*1fd0*/  MUFU.EX2 R91, R30 ;  /* 0x0000001e005b7308 */ /* 0x000ea20000000800 */
[----:B---3--:R-:W-:Y:S01]  /*1fe0*/  @!P4 FMUL R98, R98, R98 ;  /* 0x000000626262c220 */ /* 0x008fe20000400000 */
[----:B------:R-:W-:Y:S01]  /*1ff0*/  FSETP.GEU.AND P4, PT, R27, -126, PT ;  /* 0xc2fc00001b00780b */ /* 0x000fe20003f8e000 */
[--C-:B------:R-:W-:Y:S01]  /*2000*/  FFMA R47, R47, UR14, -R2.reuse ;  /* 0x0000000e2f2f7c23 */ /* 0x100fe20008000802 */
[--C-:B------:R-:W-:Y:S01]  /*2010*/  FFMA R51, R51, UR14, -R2.reuse ;  /* 0x0000000e33337c23 */ /* 0x100fe20008000802 */
[--C-:B------:R-:W-:Y:S01]  /*2020*/  FFMA R54, R54, UR14, -R2.reuse ;  /* 0x0000000e36367c23 */ /* 0x100fe20008000802 */
[----:B------:R-:W-:Y:S01]  /*2030*/  FFMA R2, R55, UR14, -R2 ;  /* 0x0000000e37027c23 */ /* 0x000fe20008000802 */
[----:B------:R-:W-:Y:S01]  /*2040*/  @!P2 FMUL R26, R26, 0.5 ;  /* 0x3f0000001a1aa820 */ /* 0x000fe20000400000 */
[----:B------:R-:W3:Y:S01]  /*2050*/  MUFU.EX2 R10, R31 ;  /* 0x0000001f000a7308 */ /* 0x000ee20000000800 */
[----:B----4-:R-:W-:Y:S01]  /*2060*/  @!P5 FMUL R102, R102, R102 ;  /* 0x000000666666d220 */ /* 0x010fe20000400000 */
[----:B------:R-:W-:Y:S01]  /*2070*/  FSETP.GEU.AND P5, PT, R35, -126, PT ;  /* 0xc2fc00002300780b */ /* 0x000fe20003fae000 */
[----:B------:R-:W-:Y:S01]  /*2080*/  FADD R17, R92, R9 ;  /* 0x000000095c117221 */ /* 0x000fe20000000000 */
[----:B------:R-:W-:Y:S01]  /*2090*/  FADD R19, R33, R100 ;  /* 0x0000006421137221 */ /* 0x000fe20000000000 */
[----:B------:R-:W-:Y:S01]  /*20a0*/  FADD R18, R29, R98 ;  /* 0x000000621d127221 */ /* 0x000fe20000000000 */
[----:B------:R-:W-:Y:S01]  /*20b0*/  FADD R21, R37, R102 ;  /* 0x0000006625157221 */ /* 0x000fe20000000000 */
[----:B------:R-:W-:Y:S01]  /*20c0*/  @!P4 FMUL R27, R27, 0.5 ;  /* 0x3f0000001b1bc820 */ /* 0x000fe20000400000 */
[----:B------:R-:W4:Y:S01]  /*20d0*/  MUFU.EX2 R15, R52 ;  /* 0x00000034000f7308 */ /* 0x000f220000000800 */
[----:B--2---:R-:W-:Y:S01]  /*20e0*/  @!P6 FMUL R91, R91, R91 ;  /* 0x0000005b5b5be220 */ /* 0x004fe20000400000 */
[----:B------:R-:W-:Y:S01]  /*20f0*/  FSETP.GEU.AND P6, PT, R42, -126, PT ;  /* 0xc2fc00002a00780b */ /* 0x000fe20003fce000 */
[----:B------:R-:W-:Y:S01]  /*2100*/  FADD R22, R6, R17 ;  /* 0x0000001106167221 */ /* 0x000fe20000000000 */
[----:B------:R-:W-:Y:S01]  /*2110*/  FADD R17, R90, R13 ;  /* 0x0000000d5a117221 */ /* 0x000fe20000000000 */
[----:B------:R-:W-:Y:S01]  /*2120*/  FADD R6, R25, R96 ;  /* 0x0000006019067221 */ /* 0x000fe20000000000 */
[----:B------:R-:W-:Y:S01]  /*2130*/  FADD R21, R18, R21 ;  /* 0x0000001512157221 */ /* 0x000fe20000000000 */
[----:B------:R-:W-:Y:S01]  /*2140*/  @!P5 FMUL R35, R35, 0.5 ;  /* 0x3f0000002323d820 */ /* 0x000fe20000400000 */
[----:B------:R-:W2:Y:S01]  /*2150*/  MUFU.EX2 R89, R26 ;  /* 0x0000001a00597308 */ /* 0x000ea20000000800 */
[----:B---3--:R-:W-:Y:S01]  /*2160*/  @!P1 FMUL R10, R10, R10 ;  /* 0x0000000a0a0a9220 */ /* 0x008fe20000400000 */
[----:B------:R-:W-:Y:S01]  /*2170*/  FSETP.GEU.AND P1, PT, R50, -126, PT ;  /* 0xc2fc00003200780b */ /* 0x000fe20003f2e000 */
[----:B------:R-:W-:Y:S01]  /*2180*/  FADD R6, R6, R19 ;  /* 0x0000001306067221 */ /* 0x000fe20000000000 */
[----:B------:R-:W-:-:S02]  /*2190*/  F2FP.F16.F32.PACK_AB R90, R29, R90 ;  /* 0x0000005a1d5a723e */ /* 0x000fc400000000ff */
[----:B------:R-:W-:Y:S01]  /*21a0*/  F2FP.F16.F32.PACK_AB R92, R33, R92 ;  /* 0x0000005c215c723e */ /* 0x000fe200000000ff */
[----:B------:R-:W-:Y:S01]  /*21b0*/  @!P6 FMUL R42, R42, 0.5 ;  /* 0x3f0000002a2ae820 */ /* 0x000fe20000400000 */
[----:B------:R-:W3:Y:S01]  /*21c0*/  MUFU.EX2 R8, R27 ;  /* 0x0000001b00087308 */ /* 0x000ee20000000800 */
[----:B----4-:R-:W-:Y:S01]  /*21d0*/  @!P3 FMUL R15, R15, R15 ;  /* 0x0000000f0f0fb220 */ /* 0x010fe20000400000 */
[----:B------:R-:W-:Y:S01]  /*21e0*/  FSETP.GEU.AND P3, PT, R34, -126, PT ;  /* 0xc2fc00002200780b */ /* 0x000fe20003f6e000 */
[----:B------:R-:W-:Y:S01]  /*21f0*/  FADD R6, R6, R21 ;  /* 0x0000001506067221 */ /* 0x000fe20000000000 */
[----:B------:R-:W-:Y:S01]  /*2200*/  F2FP.F16.F32.PACK_AB R96, R96, R11 ;  /* 0x0000000b6060723e */ /* 0x000fe200000000ff */
[----:B------:R-:W-:Y:S01]  /*2210*/  FADD R20, R94, R15 ;  /* 0x0000000f5e147221 */ /* 0x000fe20000000000 */
[----:B------:R-:W-:Y:S01]  /*2220*/  F2FP.F16.F32.PACK_AB R94, R37, R94 ;  /* 0x0000005e255e723e */ /* 0x000fe200000000ff */
[----:B------:R-:W-:Y:S01]  /*2230*/  @!P1 FMUL R50, R50, 0.5 ;  /* 0x3f00000032329820 */ /* 0x000fe20000400000 */
[----:B------:R-:W4:Y:S01]  /*2240*/  MUFU.EX2 R12, R35 ;  /* 0x00000023000c7308 */ /* 0x000f220000000800 */
[----:B--2---:R-:W-:Y:S01]  /*2250*/  @!P2 FMUL R89, R89, R89 ;  /* 0x000000595959a220 */ /* 0x004fe20000400000 */
[----:B------:R-:W-:Y:S01]  /*2260*/  FSETP.GEU.AND P2, PT, R38, -126, PT ;  /* 0xc2fc00002600780b */ /* 0x000fe20003f4e000 */
[----:B------:R-:W-:Y:S01]  /*2270*/  FADD R17, R17, R20 ;  /* 0x0000001411117221 */ /* 0x000fe20000000000 */
[----:B------:R-:W-:-:S02]  /*2280*/  F2FP.F16.F32.PACK_AB R98, R98, R13 ;  /* 0x0000000d6262723e */ /* 0x000fc400000000ff */
[----:B------:R-:W-:Y:S01]  /*2290*/  F2FP.F16.F32.PACK_AB R100, R100, R9 ;  /* 0x000000096464723e */ /* 0x000fe200000000ff */
[----:B------:R-:W-:Y:S01]  /*22a0*/  @!P3 FMUL R34, R34, 0.5 ;  /* 0x3f0000002222b820 */ /* 0x000fe20000400000 */
[----:B------:R-:W2:Y:S01]  /*22b0*/  MUFU.EX2 R42, R42 ;  /* 0x0000002a002a7308 */ /* 0x000ea20000000800 */
[----:B---3--:R-:W-:Y:S01]  /*22c0*/  @!P4 FMUL R8, R8, R8 ;  /* 0x000000080808c220 */ /* 0x008fe20000400000 */
[----:B------:R-:W-:Y:S01]  /*22d0*/  FSETP.GEU.AND P4, PT, R39, -126, PT ;  /* 0xc2fc00002700780b */ /* 0x000fe20003f8e000 */
[----:B------:R-:W-:Y:S01]  /*22e0*/  FADD R17, R22, R17 ;  /* 0x0000001116117221 */ /* 0x000fe20000000000 */
[----:B------:R-:W-:-:S03]  /*22f0*/  F2FP.F16.F32.PACK_AB R102, R102, R15 ;  /* 0x0000000f6666723e */ /* 0x000fc600000000ff */
[----:B------:R-:W-:Y:S01]  /*2300*/  @!P2 FMUL R38, R38, 0.5 ;  /* 0x3f0000002626a820 */ /* 0x000fe20000400000 */
[----:B------:R-:W3:Y:S01]  /*2310*/  MUFU.EX2 R93, R34 ;  /* 0x00000022005d7308 */ /* 0x000ee20000000800 */
[----:B----4-:R-:W-:Y:S01]  /*2320*/  @!P5 FMUL R12, R12, R12 ;  /* 0x0000000c0c0cd220 */ /* 0x010fe20000400000 */
[----:B------:R-:W-:-:S05]  /*2330*/  FSETP.GEU.AND P5, PT, R46, -126, PT ;  /* 0xc2fc00002e00780b */ /* 0x000fca0003fae000 */
[----:B------:R-:W-:Y:S01]  /*2340*/  @!P4 FMUL R39, R39, 0.5 ;  /* 0x3f0000002727c820 */ /* 0x000fe20000400000 */
[----:B------:R-:W4:Y:S01]  /*2350*/  MUFU.EX2 R95, R38 ;  /* 0x00000026005f7308 */ /* 0x000f220000000800 */
[----:B--2---:R-:W-:Y:S01]  /*2360*/  @!P6 FMUL R42, R42, R42 ;  /* 0x0000002a2a2ae220 */ /* 0x004fe20000400000 */
[----:B------:R-:W-:-:S03]  /*2370*/  FSETP.GEU.AND P6, PT, R54, -126, PT ;  /* 0xc2fc00003600780b */ /* 0x000fc60003fce000 */
[----:B------:R-:W-:Y:S01]  /*2380*/  FADD R23, R89, R42 ;  /* 0x0000002a59177221 */ /* 0x000fe20000000000 */
[----:B------:R-:W-:Y:S01]  /*2390*/  F2FP.F16.F32.PACK_AB R89, R8, R89 ;  /* 0x000000590859723e */ /* 0x000fe200000000ff */
[----:B------:R-:W-:Y:S01]  /*23a0*/  @!P5 FMUL R46, R46, 0.5 ;  /* 0x3f0000002e2ed820 */ /* 0x000fe20000400000 */
[----:B------:R-:W2:Y:S01]  /*23b0*/  MUFU.EX2 R14, R39 ;  /* 0x00000027000e7308 */ /* 0x000ea20000000800 */
        /* <DEDUP_REMOVED lines=8> */
[----:B--2---:R-:W-:Y:S01]  /*2440*/  @!P4 FMUL R14, R14, R14 ;  /* 0x0000000e0e0ec220 */ /* 0x004fe20000400000 */
[----:B------:R-:W-:-:S05]  /*2450*/  FSETP.GEU.AND P4, PT, R51, -126, PT ;  /* 0xc2fc00003300780b */ /* 0x000fca0003f8e000 */
[----:B------:R-:W-:Y:S01]  /*2460*/  @!P2 FMUL R47, R47, 0.5 ;  /* 0x3f0000002f2fa820 */ /* 0x000fe20000400000 */
[----:B------:R-:W2:Y:S01]  /*2470*/  MUFU.EX2 R97, R43 ;  /* 0x0000002b00617308 */ /* 0x000ea20000000800 */
[----:B---3--:R-:W-:Y:S01]  /*2480*/  @!P1 FMUL R50, R50, R50 ;  /* 0x0000003232329220 */ /* 0x008fe20000400000 */
[----:B------:R-:W-:-:S03]  /*2490*/  FSETP.GEU.AND P1, PT, R2, -126, PT ;  /* 0xc2fc00000200780b */ /* 0x000fc60003f2e000 */
[----:B------:R-:W-:Y:S01]  /*24a0*/  FADD R24, R93, R50 ;  /* 0x000000325d187221 */ /* 0x000fe20000000000 */
[----:B------:R-:W-:Y:S01]  /*24b0*/  F2FP.F16.F32.PACK_AB R93, R12, R93 ;  /* 0x0000005d0c5d723e */ /* 0x000fe200000000ff */
[----:B------:R-:W-:Y:S01]  /*24c0*/  @!P4 FMUL R51, R51, 0.5 ;  /* 0x3f0000003333c820 */ /* 0x000fe20000400000 */
[----:B------:R-:W3:Y:S01]  /*24d0*/  MUFU.EX2 R99, R47 ;  /* 0x0000002f00637308 */ /* 0x000ee20000000800 */
[----:B----4-:R-:W-:Y:S01]  /*24e0*/  @!P5 FMUL R46, R46, R46 ;  /* 0x0000002e2e2ed220 */ /* 0x010fe20000400000 */
[----:B------:R-:W-:-:S03]  /*24f0*/  FADD R24, R23, R24 ;  /* 0x0000001817187221 */ /* 0x000fc60000000000 */
[----:B------:R-:W-:Y:S01]  /*2500*/  FADD R18, R91, R46 ;  /* 0x0000002e5b127221 */ /* 0x000fe20000000000 */
[----:B------:R-:W-:Y:S01]  /*2510*/  F2FP.F16.F32.PACK_AB R91, R10, R91 ;  /* 0x0000005b0a5b723e */ /* 0x000fe200000000ff */
[----:B------:R-:W-:Y:S01]  /*2520*/  @!P1 FMUL R2, R2, 0.5 ;  /* 0x3f00000002029820 */ /* 0x000fe20000400000 */
[----:B------:R-:W4:Y:S01]  /*2530*/  MUFU.EX2 R101, R51 ;  /* 0x0000003300657308 */ /* 0x000f220000000800 */
[----:B--2---:R-:W-:-:S07]  /*2540*/  @!P3 FMUL R97, R97, R97 ;  /* 0x000000616161b220 */ /* 0x004fce0000400000 */
[----:B------:R-:W2:Y:S01]  /*2550*/  MUFU.EX2 R16, R54 ;  /* 0x0000003600107308 */ /* 0x000ea20000000800 */
[----:B---3--:R-:W-:-:S04]  /*2560*/  @!P2 FMUL R99, R99, R99 ;  /* 0x000000636363a220 */ /* 0x008fc80000400000 */
[----:B------:R-:W-:Y:S01]  /*2570*/  FADD R19, R10, R99 ;  /* 0x000000630a137221 */ /* 0x000fe20000000000 */
[----:B------:R-:W-:Y:S02]  /*2580*/  F2FP.F16.F32.PACK_AB R99, R99, R46 ;  /* 0x0000002e6363723e */ /* 0x000fe400000000ff */
[----:B------:R3:W5:Y:S01]  /*2590*/  MUFU.EX2 R103, R2 ;  /* 0x0000000200677308 */ /* 0x0007620000000800 */
[----:B----4-:R-:W-:-:S04]  /*25a0*/  @!P4 FMUL R101, R101, R101 ;  /* 0x000000656565c220 */ /* 0x010fc80000400000 */
[----:B------:R-:W-:Y:S01]  /*25b0*/  FADD R23, R12, R101 ;  /* 0x000000650c177221 */ /* 0x000fe20000000000 */
[----:B------:R-:W-:Y:S01]  /*25c0*/  F2FP.F16.F32.PACK_AB R101, R101, R50 ;  /* 0x000000326565723e */ /* 0x000fe200000000ff */
[----:B--2---:R-:W-:Y:S01]  /*25d0*/  @!P6 FMUL R16, R16, R16 ;  /* 0x000000101010e220 */ /* 0x004fe20000400000 */
[----:B---3--:R-:W-:Y:S01]  /*25e0*/  FADD R2, R8, R97 ;  /* 0x0000006108027221 */ /* 0x008fe20000000000 */
[----:B------:R-:W-:Y:S02]  /*25f0*/  F2FP.F16.F32.PACK_AB R97, R97, R42 ;  /* 0x0000002a6161723e */ /* 0x000fe400000000ff */
[----:B------:R-:W-:Y:S01]  /*2600*/  FADD R27, R95, R16 ;  /* 0x000000105f1b7221 */ /* 0x000fe20000000000 */
[----:B------:R-:W-:Y:S01]  /*2610*/  FADD R2, R2, R23 ;  /* 0x0000001702027221 */ /* 0x000fe20000000000 */
[----:B------:R-:W-:Y:S01]  /*2620*/  F2FP.F16.F32.PACK_AB R95, R14, R95 ;  /* 0x0000005f0e5f723e */ /* 0x000fe200000000ff */
[----:B-----5:R-:W-:Y:S01]  /*2630*/  @!P1 FMUL R103, R103, R103 ;  /* 0x0000006767679220 */ /* 0x020fe20000400000 */
[----:B------:R-:W-:Y:S01]  /*2640*/  FADD R27, R18, R27 ;  /* 0x0000001b121b7221 */ /* 0x000fe20000000000 */
[----:B------:R-:W-:-:S02]  /*2650*/  MOV R18, UR7 ;  /* 0x0000000700127c02 */ /* 0x000fc40008000f00 */
[----:B------:R-:W-:Y:S01]  /*2660*/  FADD R20, R14, R103 ;  /* 0x000000670e147221 */ /* 0x000fe20000000000 */
[----:B------:R-:W-:Y:S01]  /*2670*/  FADD R24, R24, R27 ;  /* 0x0000001b18187221 */ /* 0x000fe20000000000 */
[----:B------:R2:W-:Y:S02]  /*2680*/  SYNCS.ARRIVE.TRANS64.A1T0 RZ, [R18+UR11], RZ ;  /* 0x000000ff12ff79a7 */ /* 0x0005e4000810000b */
[----:B------:R-:W-:-:S04]  /*2690*/  FADD R19, R19, R20 ;  /* 0x0000001413137221 */ /* 0x000fc80000000000 */
[----:B------:R-:W-:Y:S01]  /*26a0*/  FADD R19, R2, R19 ;  /* 0x0000001302137221 */ /* 0x000fe20000000000 */
[----:B------:R-:W-:-:S03]  /*26b0*/  FADD R2, R17, R6 ;  /* 0x0000000611027221 */ /* 0x000fc60000000000 */
[----:B------:R-:W-:Y:S01]  /*26c0*/  FADD R6, R24, R19 ;  /* 0x0000001318067221 */ /* 0x000fe20000000000 */
[----:B--2---:R-:W-:Y:S06]  /*26d0*/  @!P0 BRA `(.L_x_19) ;  /* 0x0000000000048947 */ /* 0x004fec0003800000 */
[----:B-1----:R-:W-:Y:S01]  /*26e0*/  BPT.TRAP 0x1 ;  /* 0x000000040000795c */ /* 0x002fe20000300000 */
.L_x_19:
[----:B------:R-:W2:Y:S01]  /*26f0*/  SYNCS.PHASECHK.TRANS64.TRYWAIT P1, [UR37+0x1c008], R7 ;  /* 0x01c00807ff0075a7 */ /* 0x000ea20008020165 */
[----:B------:R-:W-:Y:S01]  /*2700*/  ULOP3.LUT UR7, UR10, 0x2000000, URZ, 0xfc, !UPT ;  /* 0x020000000a077892 */ /* 0x000fe2000f8efc3f */
[----:B--2---:R-:W-:Y:S11]  /*2710*/  @!P1 BRA `(.L_x_20) ;  /* 0x0000006c00d49947 */ /* 0x004ff60003800000 */
.L_x_108:
[----:B------:R-:W-:Y:S01]  /*2720*/  UIADD3 UR10, UR7, 0x400, URZ ;  /* 0x00000400070a7890 */ /* 0x000fe2000fffe03f */
[----:B------:R-:W-:Y:S01]  /*2730*/  WARPGROUP.ARRIVE ;  /* 0x00000000000079c5 */ /* 0x000fe20000000000 */
[----:B------:R-:W-:Y:S01]  /*2740*/  UMOV UR11, 0x40000040 ;  /* 0x40000040000b7882 */ /* 0x000fe20000000000 */
[----:B------:R-:W-:-:S06]  /*2750*/  F2FP.F16.F32.PACK_AB R103, R103, R16 ;  /* 0x000000106767723e */ /* 0x000fcc00000000ff */
[----:B------:R-:W-:Y:S01]  /*2760*/  HGMMA.64x128x16.F32 R24, R88, gdesc[UR8].tnspB, RZ, !UPT, gsb0 ;  /* 0x41e0000858187df0 */ /* 0x000fe2000c0008ff */
[----:B------:R-:W-:Y:S01]  /*2770*/  UIADD3 UR10, UR7, 0x480, URZ ;  /* 0x00000480070a7890 */ /* 0x000fe2000fffe03f */
[----:B------:R-:W-:Y:S01]  /*2780*/  UMOV UR11, 0x40000040 ;  /* 0x40000040000b7882 */ /* 0x000fe20000000000 */
[----:B------:R-:W-:Y:S02]  /*2790*/  WARPGROUP.DEPBAR.LE gsb0, 0x0 ;  /* 0x00008000000079c5 */ /* 0x000fe40000010000 */
[----:B------:R-:W-:-:S07]  /*27a0*/  WARPGROUP.ARRIVE ;  /* 0x00000000000079c5 */ /* 0x000fce0000000000 */
[----:B------:R-:W-:Y:S01]  /*27b0*/  HGMMA.64x128x16.F32 R24, R92, gdesc[UR8].tnspB, R24, gsb0 ;  /* 0x41e000085c187df0 */ /* 0x000fe20008000818 */
        /* <DEDUP_REMOVED lines=9> */
[----:B------:R-:W-:Y:S03]  /*2850*/  HGMMA.64x128x16.F32 R24, R100, gdesc[UR8].tnspB, R24, gsb0 ;  /* 0x41e0000864187df0 */ /* 0x000fe60008000818 */
[----:B------:R-:W-:Y:S02]  /*2860*/  WARPGROUP.DEPBAR.LE gsb0, 0x0 ;  /* 0x00008000000079c5 */ /* 0x000fe40000010000 */
[----:B------:R-:W-:Y:S05]  /*2870*/  @!P0 BRA `(.L_x_21) ;  /* 0x0000000000048947 */ /* 0x000fea0003800000 */
[----:B-1----:R-:W-:Y:S01]  /*2880*/  BPT.TRAP 0x1 ;  /* 0x000000040000795c */ /* 0x002fe20000300000 */
.L_x_21:
[----:B------:R-:W-:Y:S01]  /*2890*/  UISETP.GT.U32.AND UP0, UPT, UR4, 0x1, UPT ;  /* 0x000000010400788c */ /* 0x000fe2000bf04070 */
[----:B--2---:R-:W-:Y:S01]  /*28a0*/  MOV R7, RZ ;  /* 0x000000ff00077202 */ /* 0x004fe20000000f00 */
[----:B------:R-:W-:-:S04]  /*28b0*/  UIADD3 UR10, UR37, 0x1c028, URZ ;  /* 0x0001c028250a7890 */ /* 0x000fc8000fffe03f */
[----:B------:R-:W-:Y:S01]  /*28c0*/  PLOP3.LUT P1, PT, PT, PT, UP0, 0x80, 0x0 ;  /* 0x000000000000781c */ /* 0x000fe20003f2f008 */
[----:B------:R-:W-:-:S09]  /*28d0*/  UPRMT UR10, URZ, 0x654, UR10 ;  /* 0x000006543f0a7896 */ /* 0x000fd2000800000a */
[----:B------:R-:W-:Y:S03]  /*28e0*/  SYNCS.ARRIVE.TRANS64.RED.A1T0 RZ, [UR10], RZ ;  /* 0x000000ffffff79a7 */ /* 0x000fe6000810040a */
[----:B------:R-:W-:Y:S05]  /*28f0*/  @P1 BRA `(.L_x_22) ;  /* 0x0000000000041947 */ /* 0x000fea0003800000 */
[----:B-1----:R-:W-:Y:S01]  /*2900*/  BPT.TRAP 0x1 ;  /* 0x000000040000795c */ /* 0x002fe20000300000 */
.L_x_22:
[C---:B------:R-:W-:Y:S01]  /*2910*/  ISETP.GE.AND P2, PT, R3.reuse, 0x81, PT ;  /* 0x000000810300780c */ /* 0x040fe20003f46270 */
[----:B------:R-:W-:Y:S01]  /*2920*/  UMOV UR38, 0x1 ;  /* 0x0000000100267882 */ /* 0x000fe20000000000 */
[----:B------:R-:W-:Y:S01]  /*2930*/  IADD3 R8, R3, 0x3f, RZ ;  /* 0x0000003f03087810 */ /* 0x000fe20007ffe0ff */
[----:B------:R-:W-:Y:S01]  /*2940*/  UMOV UR4, 0x2 ;  /* 0x0000000200047882 */ /* 0x000fe20000000000 */
[----:B------:R-:W-:Y:S02]  /*2950*/  IADD3 R0, R0, 0x40, RZ ;  /* 0x0000004000007810 */ /* 0x000fe40007ffe0ff */
[----:B------:R-:W-:-:S04]  /*2960*/  SHF.R.S32.HI R9, RZ, 0x1f, R8 ;  /* 0x0000001fff097819 */ /* 0x000fc80000011408 */
[----:B------:R-:W-:-:S04]  /*2970*/  LEA.HI R9, R9, R8, RZ, 0x6 ;  /* 0x0000000809097211 */ /* 0x000fc800078f30ff */
[----:B------:R-:W-:Y:S01]  /*2980*/  LEA.HI.SX32 R3, R9, 0xffffffff, 0x1a ;  /* 0xffffffff09037811 */ /* 0x000fe200078fd2ff */
[----:B------:R-:W-:Y:S06]  /*2990*/  @!P2 BRA `(.L_x_23) ;  /* 0x0000001c001ca947 */ /* 0x000fec0003800000 */
[----:B------:R-:W-:Y:S01]  /*29a0*/  IMAD.MOV.U32 R9, RZ, RZ, R4 ;  /* 0x000000ffff097224 */ /* 0x000fe200078e0004 */
[----:B------:R-:W-:Y:S01]  /*29b0*/  MOV R11, R5 ;  /* 0x00000005000b7202 */ /* 0x000fe20000000f00 */
[----:B------:R-:W-:Y:S01]  /*29c0*/  UMOV UR4, 0x2 ;  /* 0x0000000200047882 */ /* 0x000fe20000000000 */
[----:B------:R-:W-:Y:S01]  /*29d0*/  MOV R7, RZ ;  /* 0x000000ff00077202 */ /* 0x000fe20000000f00 */
[----:B------:R-:W-:Y:S01]  /*29e0*/  UMOV UR38, 0x1 ;  /* 0x0000000100267882 */ /* 0x000fe20000000000 */
[----:B------:R-:W-:-:S05]  /*29f0*/  ULDC UR39, c[0x0][0x604] ;  /* 0x0001810000277ab9 */ /* 0x000fca0000000800 */
.L_x_34:
[----:B------:R-:W-:-:S13]  /*2a00*/  PLOP3.LUT P3, PT, PT, PT, UP1, 0x80, 0x0 ;  /* 0x000000000000781c */ /* 0x000fda0003f6f018 */
[----:B------:R-:W-:Y:S05]  /*2a10*/  @!P3 BRA `(.L_x_24) ;  /* 0x000000000004b947 */ /* 0x000fea0003800000 */
[----:B-1----:R-:W-:Y:S01]  /*2a20*/  BPT.TRAP 0x1 ;  /* 0x000000040000795c */ /* 0x002fe20000300000 */
.L_x_24:
[----:B------:R-:W-:Y:S01]  /*2a30*/  ULEA UR10, UR4, UR37, 0x3 ;  /* 0x00000025040a7291 */ /* 0x000fe2000f8e183f */
[----:B------:R-:W-:-:S08]  /*2a40*/  SHF.L.U32 R4, R7, 0x1f, RZ ;  /* 0x0000001f07047819 */ /* 0x000fd000000006ff */
[----:B------:R-:W2:Y:S02]  /*2a50*/  SYNCS.PHASECHK.TRANS64.TRYWAIT P2, [UR10+0x1c000], R4 ;  /* 0x01c00004ff0075a7 */ /* 0x000ea4000804014a */
[----:B--2---:R-:W-:Y:S05]  /*2a60*/  @!P2 BRA `(.L_x_25) ;  /* 0x0000006c0018a947 */ /* 0x004fea0003800000 */
.L_x_109:
[----:B------:R-:W-:Y:S01]  /*2a70*/  ULEA UR10, UR4, UR6, 0xa ;  /* 0x00000006040a7291 */ /* 0x000fe2000f8e503f */
[----:B------:R-:W-:Y:S01]  /*2a80*/  WARPGROUP.ARRIVE ;  /* 0x00000000000079c5 */ /* 0x000fe20000000000 */
[----:B------:R-:W-:Y:S01]  /*2a90*/  UMOV UR11, 0x40000040 ;  /* 0x40000040000b7882 */ /* 0x000fe20000000000 */
[----:B------:R-:W-:Y:S01]  /*2aa0*/  UMOV UR15, 0x40000040 ;  /* 0x40000040000f7882 */ /* 0x000fe20000000000 */
[----:B------:R-:W-:Y:S02]  /*2ab0*/  UIADD3 UR14, UR10, 0x2, URZ ;  /* 0x000000020a0e7890 */ /* 0x000fe4000fffe03f */
[----:B------:R-:W-:Y:S01]  /*2ac0*/  UIADD3 UR18, UR10, 0x4, URZ ;  /* 0x000000040a127890 */ /* 0x000fe2000fffe03f */
[----:B------:R-:W-:Y:S02]  /*2ad0*/  UMOV UR19, 0x40000040 ;  /* 0x4000004000137882 */ /* 0x000fe40000000000 */
[----:B------:R-:W-:Y:S01]  /*2ae0*/  HGMMA.64x64x16.F32 R88, gdesc[UR8], RZ, !UPT, gsb0 ;  /* 0x00e00000085879f0 */ /* 0x000fe2000c0008ff */
[----:B------:R-:W-:Y:S01]  /*2af0*/  UIADD3 UR22, UR10, 0x6, URZ ;  /* 0x000000060a167890 */ /* 0x000fe2000fffe03f */
[----:B------:R-:W-:Y:S01]  /*2b00*/  UMOV UR23, 0x40000040 ;  /* 0x4000004000177882 */ /* 0x000fe20000000000 */
        /* <DEDUP_REMOVED lines=8> */
[----:B------:R-:W-:-:S04]  /*2b90*/  UIADD3 UR4, UR4, 0x1, URZ ;  /* 0x0000000104047890 */ /* 0x000fc8000fffe03f */
[----:B------:R-:W-:-:S04]  /*2ba0*/  UISETP.NE.AND UP0, UPT, UR4, 0x5, UPT ;  /* 0x000000050400788c */ /* 0x000fc8000bf05270 */
[----:B------:R-:W-:Y:S02]  /*2bb0*/  USEL UR10, URZ, 0x1, UP0 ;  /* 0x000000013f0a7887 */ /* 0x000fe40008000000 */
[----:B------:R-:W-:-:S04]  /*2bc0*/  USEL UR11, UR4, URZ, UP0 ;  /* 0x0000003f040b7287 */ /* 0x000fc80008000000 */
[----:B------:R-:W-:Y:S01]  /*2bd0*/  LOP3.LUT R7, R7, UR10, RZ, 0x3c, !PT ;  /* 0x0000000a07077c12 */ /* 0x000fe2000f8e3cff */
        /* <DEDUP_REMOVED lines=22> */
[----:B------:R-:W-:Y:S05]  /*2d40*/  @!P3 BRA `(.L_x_26) ;  /* 0x000000000004b947 */ /* 0x000fea0003800000 */
[----:B-1----:R-:W-:Y:S01]  /*2d50*/  BPT.TRAP 0x1 ;  /* 0x000000040000795c */ /* 0x002fe20000300000 */
.L_x_26:
[----:B--2---:R-:W-:Y:S01]  /*2d60*/  FMNMX R4, R88, R9, !PT ;  /* 0x0000000958047209 */ /* 0x004fe20007800000 */
[----:B------:R-:W-:-:S03]  /*2d70*/  ULEA UR4, UR11, UR37, 0x3 ;  /* 0x000000250b047291 */ /* 0x000fc6000f8e183f */
[----:B------:R-:W-:-:S04]  /*2d80*/  FMNMX R5, R89, R4, !PT ;  /* 0x0000000459057209 */ /* 0x000fc80007800000 */
        /* <DEDUP_REMOVED lines=13> */
[----:B------:R-:W-:-:S05]  /*2e60*/  FMNMX R5, R117, R4, !PT ;  /* 0x0000000475057209 */ /* 0x000fca0007800000 */
[----:B------:R-:W2:Y:S02]  /*2e70*/  SHFL.BFLY PT, R4, R5, 0x1, 0x1f ;  /* 0x0c201f0005047f89 */ /* 0x000ea400000e0000 */
[----:B--2---:R-:W-:Y:S02]  /*2e80*/  FMNMX R8, R5, R4, !PT ;  /* 0x0000000405087209 */ /* 0x004fe40007800000 */
[----:B------:R-:W-:-:S03]  /*2e90*/  FMNMX R4, R90, R11, !PT ;  /* 0x0000000b5a047209 */ /* 0x000fc60007800000 */
[----:B------:R-:W2:Y:S01]  /*2ea0*/  SHFL.BFLY PT, R13, R8, 0x2, 0x1f ;  /* 0x0c401f00080d7f89 */ /* 0x000ea200000e0000 */
[----:B------:R-:W-:-:S04]  /*2eb0*/  FMNMX R15, R91, R4, !PT ;  /* 0x000000045b0f7209 */ /* 0x000fc80007800000 */
[----:B------:R-:W-:-:S04]  /*2ec0*/  FMNMX R4, R94, R15, !PT ;  /* 0x0000000f5e047209 */ /* 0x000fc80007800000 */
[----:B------:R-:W-:-:S04]  /*2ed0*/  FMNMX R15, R95, R4, !PT ;  /* 0x000000045f0f7209 */ /* 0x000fc80007800000 */
[----:B------:R-:W-:Y:S02]  /*2ee0*/  FMNMX R10, R98, R15, !PT ;  /* 0x0000000f620a7209 */ /* 0x000fe40007800000 */
[----:B--2---:R-:W-:Y:S02]  /*2ef0*/  FMNMX R4, R8, R13, !PT ;  /* 0x0000000d08047209 */ /* 0x004fe40007800000 */
[----:B------:R-:W-:Y:S02]  /*2f00*/  FMNMX R13, R99, R10, !PT ;  /* 0x0000000a630d7209 */ /* 0x000fe40007800000 */
[----:B------:R-:W-:Y:S02]  /*2f10*/  FSETP.NEU.AND P2, PT, R4, -INF , PT ;  /* 0xff8000000400780b */ /* 0x000fe40003f4d000 */
[----:B------:R-:W-:Y:S02]  /*2f20*/  FMNMX R12, R102, R13, !PT ;  /* 0x0000000d660c7209 */ /* 0x000fe40007800000 */
[----:B------:R-:W-:-:S02]  /*2f30*/  FSEL R10, R4, RZ, P2 ;  /* 0x000000ff040a7208 */ /* 0x000fc40001000000 */
[----:B------:R-:W-:-:S03]  /*2f40*/  FMNMX R5, R103, R12, !PT ;  /* 0x0000000c67057209 */ /* 0x000fc60007800000 */
[----:B------:R-:W-:Y:S01]  /*2f50*/  FMUL R8, R10, UR39 ;  /* 0x000000270a087c20 */ /* 0x000fe20008400000 */
[----:B------:R-:W-:Y:S01]  /*2f60*/  FMNMX R12, R106, R5, !PT ;  /* 0x000000056a0c7209 */ /* 0x000fe20007800000 */
[----:B------:R-:W-:Y:S02]  /*2f70*/  FADD R10, -R10, R9 ;  /* 0x000000090a0a7221 */ /* 0x000fe40000000100 */
[--C-:B------:R-:W-:Y:S01]  /*2f80*/  FFMA R88, R88, UR39, -R8.reuse ;  /* 0x0000002758587c23 */ /* 0x100fe20008000808 */
[--C-:B------:R-:W-:Y:S01]  /*2f90*/  FFMA R89, R89, UR39, -R8.reuse ;  /* 0x0000002759597c23 */ /* 0x100fe20008000808 */
[----:B------:R-:W-:Y:S01]  /*2fa0*/  FMNMX R5, R107, R12, !PT ;  /* 0x0000000c6b057209 */ /* 0x000fe20007800000 */
[--C-:B------:R-:W-:Y:S01]  /*2fb0*/  FFMA R93, R93, UR39, -R8.reuse ;  /* 0x000000275d5d7c23 */ /* 0x100fe20008000808 */
[--C-:B------:R-:W-:Y:S01]  /*2fc0*/  FFMA R96, R96, UR39, -R8.reuse ;  /* 0x0000002760607c23 */ /* 0x100fe20008000808 */
[----:B------:R-:W-:Y:S01]  /*2fd0*/  FSETP.GEU.AND P5, PT, R88, -126, PT ;  /* 0xc2fc00005800780b */ /* 0x000fe20003fae000 */
        /* <DEDUP_REMOVED lines=12> */
[----:B------:R-:W-:Y:S01]  /*30a0*/  @!P5 FMUL R88, R88, 0.5 ;  /* 0x3f0000005858d820 */ /* 0x000fe20000400000 */
[----:B------:R-:W-:Y:S01]  /*30b0*/  FSETP.GEU.AND P2, PT, R92, -126, PT ;  /* 0xc2fc00005c00780b */ /* 0x000fe20003f4e000 */
[----:B------:R-:W-:Y:S01]  /*30c0*/  @!P3 FMUL R89, R89, 0.5 ;  /* 0x3f0000005959b820 */ /* 0x000fe20000400000 */
[----:B------:R-:W-:Y:S01]  /*30d0*/  FMNMX R5, R115, R12, !PT ;  /* 0x0000000c73057209 */ /* 0x000fe20007800000 */
[--C-:B------:R-:W-:Y:S01]  /*30e0*/  FFMA R108, R108, UR39, -R8.reuse ;  /* 0x000000276c6c7c23 */ /* 0x100fe20008000808 */
[--C-:B------:R-:W-:Y:S01]  /*30f0*/  FFMA R109, R109, UR39, -R8.reuse ;  /* 0x000000276d6d7c23 */ /* 0x100fe20008000808 */
[----:B------:R-:W2:Y:S01]  /*3100*/  MUFU.EX2 R88, R88 ;  /* 0x0000005800587308 */ /* 0x000ea20000000800 */
[----:B------:R-:W-:Y:S01]  /*3110*/  FMNMX R12, R118, R5, !PT ;  /* 0x00000005760c7209 */ /* 0x000fe20007800000 */
[----:B------:R-:W-:Y:S01]  /*3120*/  @!P4 FMUL R93, R93, 0.5 ;  /* 0x3f0000005d5dc820 */ /* 0x000fe20000400000 */
[--C-:B------:R-:W-:Y:S01]  /*3130*/  FFMA R113, R113, UR39, -R8.reuse ;  /* 0x0000002771717c23 */ /* 0x100fe20008000808 */
[----:B------:R-:W-:Y:S01]  /*3140*/  @!P6 FMUL R96, R96, 0.5 ;  /* 0x3f0000006060e820 */ /* 0x000fe20000400000 */
[----:B------:R-:W-:Y:S01]  /*3150*/  FMNMX R12, R119, R12, !PT ;  /* 0x0000000c770c7209 */ /* 0x000fe20007800000 */
[--C-:B------:R-:W-:Y:S01]  /*3160*/  FFMA R112, R112, UR39, -R8.reuse ;  /* 0x0000002770707c23 */ /* 0x100fe20008000808 */
[--C-:B------:R-:W-:Y:S01]  /*3170*/  FFMA R117, R117, UR39, -R8.reuse ;  /* 0x0000002775757c23 */ /* 0x100fe20008000808 */
[----:B------:R-:W3:Y:S01]  /*3180*/  MUFU.EX2 R89, R89 ;  /* 0x0000005900597308 */ /* 0x000ee20000000800 */
[----:B------:R-:W-:Y:S01]  /*3190*/  @!P2 FMUL R92, R92, 0.5 ;  /* 0x3f0000005c5ca820 */ /* 0x000fe20000400000 */
[----:B------:R-:W4:Y:S01]  /*31a0*/  SHFL.BFLY PT, R5, R12, 0x1, 0x1f ;  /* 0x0c201f000c057f89 */ /* 0x000f2200000e0000 */
[----:B------:R-:W-:Y:S01]  /*31b0*/  FFMA R116, R116, UR39, -R8 ;  /* 0x0000002774747c23 */ /* 0x000fe20008000808 */
[----:B------:R-:W-:-:S04]  /*31c0*/  FMUL R10, R10, UR39 ;  /* 0x000000270a0a7c20 */ /* 0x000fc80008400000 */
[----:B------:R-:W5:Y:S01]  /*31d0*/  MUFU.EX2 R93, R93 ;  /* 0x0000005d005d7308 */ /* 0x000f620000000800 */
[----:B--2---:R-:W-:Y:S01]  /*31e0*/  @!P5 FMUL R88, R88, R88 ;  /* 0x000000585858d220 */ /* 0x004fe20000400000 */
[----:B------:R-:W-:-:S06]  /*31f0*/  FSETP.GEU.AND P5, PT, R97, -126, PT ;  /* 0xc2fc00006100780b */ /* 0x000fcc0003fae000 */
[----:B------:R-:W2:Y:S01]  /*3200*/  MUFU.EX2 R96, R96 ;  /* 0x0000006000607308 */ /* 0x000ea20000000800 */
[----:B---3--:R-:W-:Y:S01]  /*3210*/  @!P3 FMUL R89, R89, R89 ;  /* 0x000000595959b220 */ /* 0x008fe20000400000 */
[----:B------:R-:W-:-:S05]  /*3220*/  FSETP.GEU.AND P3, PT, R100, -126, PT ;  /* 0xc2fc00006400780b */ /* 0x000fca0003f6e000 */
[----:B------:R-:W-:Y:S01]  /*3230*/  @!P5 FMUL R97, R97, 0.5 ;  /* 0x3f0000006161d820 */ /* 0x000fe20000400000 */
[----:B------:R-:W3:Y:S01]  /*3240*/  MUFU.EX2 R92, R92 ;  /* 0x0000005c005c7308 */ /* 0x000ee20000000800 */
[----:B-----5:R-:W-:Y:S01]  /*3250*/  @!P4 FMUL R93, R93, R93 ;  /* 0x0000005d5d5dc220 */ /* 0x020fe20000400000 */
[----:B------:R-:W-:Y:S02]  /*3260*/  FSETP.GEU.AND P4, PT, R104, -126, PT ;  /* 0xc2fc00006800780b */ /* 0x000fe40003f8e000 */
[----:B----4-:R-:W-:-:S03]  /*3270*/  FMNMX R5, R12, R5, !PT ;  /* 0x000000050c057209 */ /* 0x010fc60007800000 */
[----:B------:R-:W-:Y:S01]  /*3280*/  @!P3 FMUL R100, R100, 0.5 ;  /* 0x3f0000006464b820 */ /* 0x000fe20000400000 */
[----:B------:R-:W4:Y:S01]  /*3290*/  MUFU.EX2 R97, R97 ;  /* 0x0000006100617308 */ /* 0x000f220000000800 */
[----:B--2---:R-:W-:Y:S01]  /*32a0*/  @!P6 FMUL R96, R96, R96 ;  /* 0x000000606060e220 */ /* 0x004fe20000400000 */
[----:B------:R-:W-:Y:S01]  /*32b0*/  FSETP.GEU.AND P6, PT, R105, -126, PT ;  /* 0xc2fc00006900780b */ /* 0x000fe20003fce000 */
[----:B------:R-:W2:Y:S04]  /*32c0*/  SHFL.BFLY PT, R14, R5, 0x2, 0x1f ;  /* 0x0c401f00050e7f89 */ /* 0x000ea800000e0000 */
[----:B------:R-:W-:Y:S01]  /*32d0*/  @!P4 FMUL R104, R104, 0.5 ;  /* 0x3f0000006868c820 */ /* 0x000fe20000400000 */
        /* <DEDUP_REMOVED lines=14> */
[----:B---3--:R-:W-:Y:S01]  /*33c0*/  @!P4 FMUL R13, R13, R13 ;  /* 0x0000000d0d0dc220 */ /* 0x008fe20000400000 */
[----:B------:R-:W-:-:S05]  /*33d0*/  FSETP.GEU.AND P4, PT, R113, -126, PT ;  /* 0xc2fc00007100780b */ /* 0x000fca0003f8e000 */
[----:B------:R-:W-:Y:S01]  /*33e0*/  @!P3 FMUL R109, R109, 0.5 ;  /* 0x3f0000006d6db820 */ /* 0x000fe20000400000 */
[----:B------:R-:W3:Y:S01]  /*33f0*/  MUFU.EX2 R15, R108 ;  /* 0x0000006c000f7308 */ /* 0x000ee20000000800 */
[----:B----4-:R-:W-:Y:S01]  /*3400*/  @!P6 FMUL R12, R12, R12 ;  /* 0x0000000c0c0ce220 */ /* 0x010fe20000400000 */
[----:B------:R-:W-:-:S03]  /*3410*/  FSETP.NEU.AND P6, PT, R5, -INF , PT ;  /* 0xff8000000500780b */ /* 0x000fc60003fcd000 */
[----:B------:R-:W-:Y:S01]  /*3420*/  FADD R9, R89, R12 ;  /* 0x0000000c59097221 */ /* 0x000fe20000000000 */
[----:B------:R-:W-:Y:S01]  /*3430*/  FSEL R18, R5, RZ, P6 ;  /* 0x000000ff05127208 */ /* 0x000fe20003000000 */
[----:B------:R-:W-:Y:S01]  /*3440*/  @!P4 FMUL R113, R113, 0.5 ;  /* 0x3f0000007171c820 */ /* 0x000fe20000400000 */
[----:B------:R-:W4:Y:S01]  /*3450*/  MUFU.EX2 R14, R109 ;  /* 0x0000006d000e7308 */ /* 0x000f220000000800 */
[----:B--2---:R-:W-:Y:S01]  /*3460*/  @!P2 FMUL R101, R101, R101 ;  /* 0x000000656565a220 */ /* 0x004fe20000400000 */
[----:B------:R-:W-:Y:S01]  /*3470*/  FSETP.GEU.AND P2, PT, R112, -126, PT ;  /* 0xc2fc00007000780b */ /* 0x000fe20003f4e000 */
[----:B------:R-:W-:Y:S01]  /*3480*/  FMUL R20, R18, UR39 ;  /* 0x0000002712147c20 */ /* 0x000fe20008400000 */
[----:B------:R-:W-:Y:S01]  /*3490*/  FSETP.GEU.AND P6, PT, R116, -126, PT ;  /* 0xc2fc00007400780b */ /* 0x000fe20003fce000 */
[----:B------:R-:W-:Y:S01]  /*34a0*/  FADD R18, -R18, R11 ;  /* 0x0000000b12127221 */ /* 0x000fe20000000100 */
[----:B------:R-:W-:Y:S01]  /*34b0*/  FADD R11, R88, R13 ;  /* 0x0000000d580b7221 */ /* 0x000fe20000000000 */
[--C-:B------:R-:W-:Y:S01]  /*34c0*/  FFMA R90, R90, UR39, -R20.reuse ;  /* 0x000000275a5a7c23 */ /* 0x100fe20008000814 */
[----:B------:R-:W2:Y:S01]  /*34d0*/  MUFU.EX2 R8, R113 ;  /* 0x0000007100087308 */ /* 0x000ea20000000800 */
[----:B---3--:R-:W-:Y:S01]  /*34e0*/  @!P5 FMUL R15, R15, R15 ;  /* 0x0000000f0f0fd220 */ /* 0x008fe20000400000 */
[----:B------:R-:W-:Y:S01]  /*34f0*/  FSETP.GEU.AND P5, PT, R117, -126, PT ;  /* 0xc2fc00007500780b */ /* 0x000fe20003fae000 */
[--C-:B------:R-:W-:Y:S01]  /*3500*/  FFMA R22, R94, UR39, -R20.reuse ;  /* 0x000000275e167c23 */ /* 0x100fe20008000814 */
[--C-:B------:R-:W-:Y:S01]  /*3510*/  FFMA R21, R91, UR39, -R20.reuse ;  /* 0x000000275b157c23 */ /* 0x100fe20008000814 */
[--C-:B------:R-:W-:Y:S01]  /*3520*/  FFMA R104, R98, UR39, -R20.reuse ;  /* 0x0000002762687c23 */ /* 0x100fe20008000814 */
[--C-:B------:R-:W-:Y:S01]  /*3530*/  FFMA R99, R99, UR39, -R20.reuse ;  /* 0x0000002763637c23 */ /* 0x100fe20008000814 */
[----:B------:R-:W-:Y:S01]  /*3540*/  @!P2 FMUL R112, R112, 0.5 ;  /* 0x3f0000007070a820 */ /* 0x000fe20000400000 */
[--C-:B------:R-:W-:Y:S01]  /*3550*/  FFMA R23, R95, UR39, -R20.reuse ;  /* 0x000000275f177c23 */ /* 0x100fe20008000814 */
[----:B----4-:R-:W-:Y:S01]  /*3560*/  @!P3 FMUL R14, R14, R14 ;  /* 0x0000000e0e0eb220 */ /* 0x010fe20000400000 */
[----:B------:R-:W-:Y:S01]  /*3570*/  FSETP.GEU.AND P3, PT, R90, -126, PT ;  /* 0xc2fc00005a00780b */ /* 0x000fe20003f6e000 */
[----:B------:R-:W3:Y:S01]  /*3580*/  MUFU.EX2 R17, R112 ;  /* 0x0000007000117308 */ /* 0x000ee20000000800 */
[----:B------:R-:W-:Y:S01]  /*3590*/  @!P6 FMUL R116, R116, 0.5 ;  /* 0x3f0000007474e820 */ /* 0x000fe20000400000 */
[--C-:B------:R-:W-:Y:S01]  /*35a0*/  FFMA R103, R103, UR39, -R20.reuse ;  /* 0x0000002767677c23 */ /* 0x100fe20008000814 */
[--C-:B------:R-:W-:Y:S01]  /*35b0*/  FFMA R102, R102, UR39, -R20.reuse ;  /* 0x0000002766667c23 */ /* 0x100fe20008000814 */
[----:B------:R-:W-:Y:S01]  /*35c0*/  @!P5 FMUL R117, R117, 0.5 ;  /* 0x3f0000007575d820 */ /* 0x000fe20000400000 */
[--C-:B------:R-:W-:Y:S01]  /*35d0*/  FFMA R106, R106, UR39, -R20.reuse ;  /* 0x000000276a6a7c23 */ /* 0x100fe20008000814 */
[----:B--2---:R-:W-:Y:S01]  /*35e0*/  @!P4 FMUL R8, R8, R8 ;  /* 0x000000080808c220 */ /* 0x004fe20000400000 */
[----:B------:R-:W-:Y:S01]  /*35f0*/  FSETP.GEU.AND P4, PT, R22, -126, PT ;  /* 0xc2fc00001600780b */ /* 0x000fe20003f8e000 */
[----:B------:R-:W2:Y:S01]  /*3600*/  MUFU.EX2 R16, R117 ;  /* 0x0000007500107308 */ /* 0x000ea20000000800 */
[--C-:B------:R-:W-:Y:S01]  /*3610*/  FFMA R107, R107, UR39, -R20.reuse ;  /* 0x000000276b6b7c23 */ /* 0x100fe20008000814 */
[--C-:B------:R-:W-:Y:S01]  /*3620*/  FFMA R110, R110, UR39, -R20.reuse ;  /* 0x000000276e6e7c23 */ /* 0x100fe20008000814 */
[--C-:B------:R-:W-:Y:S01]  /*3630*/  FFMA R114, R114, UR39, -R20.reuse ;  /* 0x0000002772727c23 */ /* 0x100fe20008000814 */
[----:B------:R-:W-:Y:S01]  /*3640*/  @!P3 FMUL R90, R90, 0.5 ;  /* 0x3f0000005a5ab820 */ /* 0x000fe20000400000 */
[--C-:B------:R-:W-:Y:S01]  /*3650*/  FFMA R111, R111, UR39, -R20.reuse ;  /* 0x000000276f6f7c23 */ /* 0x100fe20008000814 */
[--C-:B------:R-:W-:Y:S01]  /*3660*/  FFMA R115, R115, UR39, -R20.reuse ;  /* 0x0000002773737c23 */ /* 0x100fe20008000814 */
[--C-:B------:R-:W-:Y:S01]  /*3670*/  FFMA R118, R118, UR39, -R20.reuse ;  /* 0x0000002776767c23 */ /* 0x100fe20008000814 */
[----:B------:R4:W5:Y:S01]  /*3680*/  MUFU.EX2 R91, R90 ;  /* 0x0000005a005b7308 */ /* 0x0009620000000800 */
[----:B---3--:R-:W-:Y:S01]  /*3690*/  @!P2 FMUL R17, R17, R17 ;  /* 0x000000111111a220 */ /* 0x008fe20000400000 */
[----:B------:R-:W-:Y:S01]  /*36a0*/  FSETP.GEU.AND P2, PT, R21, -126, PT ;  /* 0xc2fc00001500780b */ /* 0x000fe20003f4e000 */
[----:B------:R-:W-:Y:S01]  /*36b0*/  FFMA R119, R119, UR39, -R20 ;  /* 0x0000002777777c23 */ /* 0x000fe20008000814 */
[----:B------:R-:W-:Y:S01]  /*36c0*/  @!P4 FMUL R22, R22, 0.5 ;  /* 0x3f0000001616c820 */ /* 0x000fe20000400000 */
[----:B------:R-:W-:Y:S01]  /*36d0*/  FMUL R113, R18, UR39 ;  /* 0x0000002712717c20 */ /* 0x000fe20008400000 */
[----:B------:R-:W-:Y:S01]  /*36e0*/  FADD R18, R97, R8 ;  /* 0x0000000861127221 */ /* 0x000fe20000000000 */
[----:B------:R-:W-:Y:S01]  /*36f0*/  FADD R20, R93, R14 ;  /* 0x0000000e5d147221 */ /* 0x000fe20000000000 */
[----:B------:R-:W3:Y:S01]  /*3700*/  MUFU.EX2 R19, R116 ;  /* 0x0000007400137308 */ /* 0x000ee20000000800 */
[----:B--2---:R-:W-:Y:S01]  /*3710*/  @!P5 FMUL R16, R16, R16 ;  /* 0x000000101010d220 */ /* 0x004fe20000400000 */
[----:B------:R-:W-:Y:S01]  /*3720*/  FSETP.GEU.AND P5, PT, R104, -126, PT ;  /* 0xc2fc00006800780b */ /* 0x000fe20003fae000 */
[----:B----4-:R-:W-:Y:S01]  /*3730*/  FADD R90, R9, R18 ;  /* 0x00000012095a7221 */ /* 0x010fe20000000000 */
[----:B------:R-:W-:Y:S01]  /*3740*/  FADD R18, R92, R15 ;  /* 0x0000000f5c127221 */ /* 0x000fe20000000000 */
[----:B------:R-:W-:-:S02]  /*3750*/  F2FP.F16.F32.PACK_AB R88, R89, R88 ;  /* 0x000000585958723e */ /* 0x000fc400000000ff */
[----:B------:R-:W-:Y:S01]  /*3760*/  @!P2 FMUL R21, R21, 0.5 ;  /* 0x3f0000001515a820 */ /* 0x000fe20000400000 */
[----:B------:R2:W4:Y:S01]  /*3770*/  MUFU.EX2 R95, R22 ;  /* 0x00000016005f7308 */ /* 0x0005220000000800 */
[----:B-----5:R-:W-:Y:S01]  /*3780*/  @!P3 FMUL R91, R91, R91 ;  /* 0x0000005b5b5bb220 */ /* 0x020fe20000400000 */
[----:B------:R-:W-:-:S05]  /*3790*/  FSETP.GEU.AND P3, PT, R99, -126, PT ;  /* 0xc2fc00006300780b */ /* 0x000fca0003f6e000 */
[----:B------:R-:W-:Y:S01]  /*37a0*/  @!P5 FMUL R104, R104, 0.5 ;  /* 0x3f0000006868d820 */ /* 0x000fe20000400000 */
[----:B------:R5:W1:Y:S01]  /*37b0*/  MUFU.EX2 R94, R21 ;  /* 0x00000015005e7308 */ /* 0x000a620000000800 */
[----:B---3--:R-:W-:Y:S01]  /*37c0*/  @!P6 FMUL R19, R19, R19 ;  /* 0x000000131313e220 */ /* 0x008fe20000400000 */
[----:B------:R-:W-:Y:S01]  /*37d0*/  FSETP.GEU.AND P6, PT, R23, -126, PT ;  /* 0xc2fc00001700780b */ /* 0x000fe20003fce000 */
[----:B--2---:R-:W-:-:S04]  /*37e0*/  FADD R22, R96, R17 ;  /* 0x0000001160167221 */ /* 0x004fc80000000000 */
[----:B------:R-:W-:Y:S01]  /*37f0*/  @!P3 FMUL R99, R99, 0.5 ;  /* 0x3f0000006363b820 */ /* 0x000fe20000400000 */
[----:B------:R-:W2:Y:S01]  /*3800*/  MUFU.EX2 R104, R104 ;  /* 0x0000006800687308 */ /* 0x000ea20000000800 */
[----:B----4-:R-:W-:Y:S01]  /*3810*/  @!P4 FMUL R95, R95, R95 ;  /* 0x0000005f5f5fc220 */ /* 0x010fe20000400000 */
[----:B------:R-:W-:Y:S01]  /*3820*/  FSETP.GEU.AND P4, PT, R103, -126, PT ;  /* 0xc2fc00006700780b */ /* 0x000fe20003f8e000 */
[----:B-----5:R-:W-:Y:S01]  /*3830*/  FADD R21, R100, R19 ;  /* 0x0000001364157221 */ /* 0x020fe20000000000 */
[----:B------:R-:W-:-:S03]  /*3840*/  FADD R11, R11, R22 ;  /* 0x000000160b0b7221 */ /* 0x000fc60000000000 */
[----:B------:R-:W-:Y:S01]  /*3850*/  @!P6 FMUL R23, R23, 0.5 ;  /* 0x3f0000001717e820 */ /* 0x000fe20000400000 */
[----:B------:R-:W3:Y:S01]  /*3860*/  MUFU.EX2 R99, R99 ;  /* 0x0000006300637308 */ /* 0x000ee20000000800 */
[----:B-1----:R-:W-:Y:S01]  /*3870*/  @!P2 FMUL R94, R94, R94 ;  /* 0x0000005e5e5ea220 */ /* 0x002fe20000400000 */
[----:B------:R-:W-:Y:S01]  /*3880*/  FSETP.GEU.AND P2, PT, R102, -126, PT ;  /* 0xc2fc00006600780b */ /* 0x000fe20003f4e000 */
[----:B------:R-:W-:-:S03]  /*3890*/  FADD R18, R18, R21 ;  /* 0x0000001512127221 */ /* 0x000fc60000000000 */
[----:B------:R-:W-:Y:S01]  /*38a0*/  F2FP.F16.F32.PACK_AB R89, R94, R91 ;  /* 0x0000005b5e59723e */ /* 0x000fe200000000ff */
[----:B------:R-:W-:Y:S01]  /*38b0*/  @!P4 FMUL R103, R103, 0.5 ;  /* 0x3f0000006767c820 */ /* 0x000fe20000400000 */
[----:B------:R1:W4:Y:S01]  /*38c0*/  MUFU.EX2 R98, R23 ;  /* 0x0000001700627308 */ /* 0x0003220000000800 */
[----:B--2---:R-:W-:Y:S01]  /*38d0*/  @!P5 FMUL R104, R104, R104 ;  /* 0x000000686868d220 */ /* 0x004fe20000400000 */
[----:B------:R-:W-:Y:S01]  /*38e0*/  FSETP.GEU.AND P5, PT, R107, -126, PT ;  /* 0xc2fc00006b00780b */ /* 0x000fe20003fae000 */
[----:B------:R-:W-:-:S04]  /*38f0*/  FADD R11, R11, R18 ;  /* 0x000000120b0b7221 */ /* 0x000fc80000000000 */
[----:B------:R-:W-:Y:S01]  /*3900*/  @!P2 FMUL R102, R102, 0.5 ;  /* 0x3f0000006666a820 */ /* 0x000fe20000400000 */
[----:B------:R-:W2:Y:S01]  /*3910*/  MUFU.EX2 R103, R103 ;  /* 0x0000006700677308 */ /* 0x000ea20000000800 */
[----:B---3--:R-:W-:Y:S01]  /*3920*/  @!P3 FMUL R99, R99, R99 ;  /* 0x000000636363b220 */ /* 0x008fe20000400000 */
[----:B------:R-:W-:Y:S01]  /*3930*/  FSETP.GEU.AND P3, PT, R110, -126, PT ;  /* 0xc2fc00006e00780b */ /* 0x000fe20003f6e000 */
[----:B-1----:R-:W-:-:S04]  /*3940*/  FADD R23, R101, R16 ;  /* 0x0000001065177221 */ /* 0x002fc80000000000 */
[----:B------:R-:W-:Y:S01]  /*3950*/  @!P5 FMUL R107, R107, 0.5 ;  /* 0x3f0000006b6bd820 */ /* 0x000fe20000400000 */
[----:B------:R-:W1:Y:S01]  /*3960*/  MUFU.EX2 R102, R102 ;  /* 0x0000006600667308 */ /* 0x000e620000000800 */
[----:B----4-:R-:W-:Y:S01]  /*3970*/  @!P6 FMUL R98, R98, R98 ;  /* 0x000000626262e220 */ /* 0x010fe20000400000 */
[----:B------:R-:W-:Y:S01]  /*3980*/  FSETP.GEU.AND P6, PT, R106, -126, PT ;  /* 0xc2fc00006a00780b */ /* 0x000fe20003fce000 */
[----:B------:R-:W-:-:S04]  /*3990*/  FADD R23, R20, R23 ;  /* 0x0000001714177221 */ /* 0x000fc80000000000 */
[----:B------:R-:W-:Y:S01]  /*39a0*/  @!P3 FMUL R110, R110, 0.5 ;  /* 0x3f0000006e6eb820 */ /* 0x000fe20000400000 */
[----:B------:R-:W3:Y:S01]  /*39b0*/  MUFU.EX2 R107, R107 ;  /* 0x0000006b006b7308 */ /* 0x000ee20000000800 */
[----:B--2---:R-:W-:Y:S01]  /*39c0*/  @!P4 FMUL R103, R103, R103 ;  /* 0x000000676767c220 */ /* 0x004fe20000400000 */
[----:B------:R-:W-:Y:S01]  /*39d0*/  FSETP.GEU.AND P4, PT, R114, -126, PT ;  /* 0xc2fc00007200780b */ /* 0x000fe20003f8e000 */
[----:B------:R-:W-:-:S04]  /*39e0*/  FADD R90, R90, R23 ;  /* 0x000000175a5a7221 */ /* 0x000fc80000000000 */
[----:B------:R-:W-:Y:S01]  /*39f0*/  @!P6 FMUL R106, R106, 0.5 ;  /* 0x3f0000006a6ae820 */ /* 0x000fe20000400000 */
[----:B------:R-:W2:Y:S01]  /*3a00*/  MUFU.EX2 R110, R110 ;  /* 0x0000006e006e7308 */ /* 0x000ea20000000800 */
[----:B-1----:R-:W-:Y:S01]  /*3a10*/  @!P2 FMUL R102, R102, R102 ;  /* 0x000000666666a220 */ /* 0x002fe20000400000 */
[----:B------:R-:W-:Y:S01]  /*3a20*/  FSETP.GEU.AND P2, PT, R111, -126, PT ;  /* 0xc2fc00006f00780b */ /* 0x000fe20003f4e000 */
[----:B------:R-:W-:-:S04]  /*3a30*/  FADD R90, R11, R90 ;  /* 0x0000005a0b5a7221 */ /* 0x000fc80000000000 */
[----:B------:R-:W-:Y:S01]  /*3a40*/  @!P4 FMUL R114, R114, 0.5 ;  /* 0x3f0000007272c820 */ /* 0x000fe20000400000 */
[----:B------:R-:W1:Y:S01]  /*3a50*/  MUFU.EX2 R106, R106 ;  /* 0x0000006a006a7308 */ /* 0x000e620000000800 */
[----:B---3--:R-:W-:Y:S01]  /*3a60*/  @!P5 FMUL R107, R107, R107 ;  /* 0x0000006b6b6bd220 */ /* 0x008fe20000400000 */
[----:B------:R-:W-:-:S03]  /*3a70*/  FSETP.GEU.AND P5, PT, R118, -126, PT ;  /* 0xc2fc00007600780b */ /* 0x000fc60003fae000 */
[----:B------:R-:W-:Y:S01]  /*3a80*/  FADD R20, R94, R107 ;  /* 0x0000006b5e147221 */ /* 0x000fe20000000000 */
[----:B------:R-:W-:Y:S01]  /*3a90*/  F2FP.F16.F32.PACK_AB R94, R101, R100 ;  /* 0x00000064655e723e */ /* 0x000fe200000000ff */
[----:B------:R-:W-:Y:S01]  /*3aa0*/  @!P2 FMUL R111, R111, 0.5 ;  /* 0x3f0000006f6fa820 */ /* 0x000fe20000400000 */
[----:B------:R-:W3:Y:S01]  /*3ab0*/  MUFU.EX2 R105, R114 ;  /* 0x0000007200697308 */ /* 0x000ee20000000800 */
[----:B--2---:R-:W-:Y:S01]  /*3ac0*/  @!P3 FMUL R110, R110, R110 ;  /* 0x0000006e6e6eb220 */ /* 0x004fe20000400000 */
[----:B------:R-:W-:Y:S02]  /*3ad0*/  FSETP.GEU.AND P3, PT, R119, -126, PT ;  /* 0xc2fc00007700780b */ /* 0x000fe40003f6e000 */
[----:B------:R-:W-:Y:S01]  /*3ae0*/  F2FP.F16.F32.PACK_AB R100, R8, R17 ;  /* 0x000000110864723e */ /* 0x000fe200000000ff */
[----:B------:R-:W-:Y:S02]  /*3af0*/  FADD R21, R95, R110 ;  /* 0x0000006e5f157221 */ /* 0x000fe40000000000 */
[----:B------:R-:W-:Y:S01]  /*3b00*/  @!P5 FMUL R118, R118, 0.5 ;  /* 0x3f0000007676d820 */ /* 0x000fe20000400000 */
[----:B------:R-:W2:Y:S01]  /*3b10*/  MUFU.EX2 R111, R111 ;  /* 0x0000006f006f7308 */ /* 0x000ea20000000800 */
[----:B-1----:R-:W-:Y:S01]  /*3b20*/  @!P6 FMUL R106, R106, R106 ;  /* 0x0000006a6a6ae220 */ /* 0x002fe20000400000 */
[----:B------:R-:W-:-:S05]  /*3b30*/  FSETP.GEU.AND P6, PT, R115, -126, PT ;  /* 0xc2fc00007300780b */ /* 0x000fca0003fce000 */
[----:B------:R-:W-:Y:S01]  /*3b40*/  @!P3 FMUL R119, R119, 0.5 ;  /* 0x3f0000007777b820 */ /* 0x000fe20000400000 */
[----:B------:R-:W1:Y:S01]  /*3b50*/  MUFU.EX2 R109, R118 ;  /* 0x00000076006d7308 */ /* 0x000e620000000800 */
[----:B---3--:R-:W-:Y:S01]  /*3b60*/  @!P4 FMUL R105, R105, R105 ;  /* 0x000000696969c220 */ /* 0x008fe20000400000 */
[----:B------:R-:W-:-:S05]  /*3b70*/  FSETP.GEU.AND P4, PT, R113, -126, PT ;  /* 0xc2fc00007100780b */ /* 0x000fca0003f8e000 */
[----:B------:R-:W-:Y:S01]  /*3b80*/  @!P6 FMUL R115, R115, 0.5 ;  /* 0x3f0000007373e820 */ /* 0x000fe20000400000 */
[----:B------:R-:W3:Y:S01]  /*3b90*/  MUFU.EX2 R112, R119 ;  /* 0x0000007700707308 */ /* 0x000ee20000000800 */
[----:B--2---:R-:W-:Y:S01]  /*3ba0*/  @!P2 FMUL R111, R111, R111 ;  /* 0x0000006f6f6fa220 */ /* 0x004fe20000400000 */
[----:B------:R-:W-:-:S03]  /*3bb0*/  FSETP.GEU.AND P2, PT, R10, -126, PT ;  /* 0xc2fc00000a00780b */ /* 0x000fc60003f4e000 */
[----:B------:R-:W-:Y:S02]  /*3bc0*/  FADD R22, R98, R111 ;  /* 0x0000006f62167221 */ /* 0x000fe40000000000 */
[----:B------:R-:W-:Y:S01]  /*3bd0*/  @!P4 FMUL R113, R113, 0.5 ;  /* 0x3f0000007171c820 */ /* 0x000fe20000400000 */
[----:B------:R2:W4:Y:S01]  /*3be0*/  MUFU.EX2 R108, R115 ;  /* 0x00000073006c7308 */ /* 0x0005220000000800 */
[----:B-1----:R-:W-:-:S04]  /*3bf0*/  @!P5 FMUL R109, R109, R109 ;  /* 0x0000006d6d6dd220 */ /* 0x002fc80000400000 */
[----:B------:R-:W-:Y:S02]  /*3c00*/  FADD R114, R102, R109 ;  /* 0x0000006d66727221 */ /* 0x000fe40000000000 */
[----:B------:R-:W-:Y:S01]  /*3c10*/  @!P2 FMUL R10, R10, 0.5 ;  /* 0x3f0000000a0aa820 */ /* 0x000fe20000400000 */
[----:B------:R-:W1:Y:S01]  /*3c20*/  MUFU.EX2 R113, R113 ;  /* 0x0000007100717308 */ /* 0x000e620000000800 */
[----:B---3--:R-:W-:Y:S01]  /*3c30*/  @!P3 FMUL R112, R112, R112 ;  /* 0x000000707070b220 */ /* 0x008fe20000400000 */
[----:B--2---:R-:W-:Y:S01]  /*3c40*/  FADD R115, R104, R105 ;  /* 0x0000006968737221 */ /* 0x004fe20000000000 */
[----:B------:R-:W-:Y:S02]  /*3c50*/  FADD R21, R21, R114 ;  /* 0x0000007215157221 */ /* 0x000fe40000000000 */
[----:B------:R-:W-:-:S03]  /*3c60*/  FADD R119, R103, R112 ;  /* 0x0000007067777221 */ /* 0x000fc60000000000 */
[----:B------:R2:W3:Y:S01]  /*3c70*/  MUFU.EX2 R9, R10 ;  /* 0x0000000a00097308 */ /* 0x0004e20000000800 */
[----:B----4-:R-:W-:Y:S01]  /*3c80*/  @!P6 FMUL R108, R108, R108 ;  /* 0x0000006c6c6ce220 */ /* 0x010fe20000400000 */
[----:B------:R-:W-:-:S03]  /*3c90*/  FADD R119, R22, R119 ;  /* 0x0000007716777221 */ /* 0x000fc60000000000 */
[----:B------:R-:W-:Y:S01]  /*3ca0*/  FADD R117, R99, R108 ;  /* 0x0000006c63757221 */ /* 0x000fe20000000000 */
[----:B------:R-:W-:Y:S01]  /*3cb0*/  F2FP.F16.F32.PACK_AB R101, R108, R105 ;  /* 0x000000696c65723e */ /* 0x000fe200000000ff */
[----:B--2---:R-:W-:Y:S02]  /*3cc0*/  FADD R10, R91, R106 ;  /* 0x0000006a5b0a7221 */ /* 0x004fe40000000000 */
[----:B------:R-:W-:Y:S01]  /*3cd0*/  FADD R20, R20, R117 ;  /* 0x0000007514147221 */ /* 0x000fe20000000000 */
[----:B-1----:R-:W-:Y:S01]  /*3ce0*/  @!P4 FMUL R113, R113, R113 ;  /* 0x000000717171c220 */ /* 0x002fe20000400000 */
[----:B------:R-:W-:Y:S01]  /*3cf0*/  F2FP.F16.F32.PACK_AB R91, R98, R95 ;  /* 0x0000005f625b723e */ /* 0x000fe200000000ff */
[----:B------:R-:W-:Y:S01]  /*3d00*/  FADD R10, R10, R115 ;  /* 0x000000730a0a7221 */ /* 0x000fe20000000000 */
[----:B------:R-:W-:Y:S01]  /*3d10*/  FADD R119, R20, R119 ;  /* 0x0000007714777221 */ /* 0x000fe20000000000 */
[----:B------:R-:W-:Y:S01]  /*3d20*/  F2FP.F16.F32.PACK_AB R95, R103, R102 ;  /* 0x00000066675f723e */ /* 0x000fe200000000ff */
[----:B------:R-:W-:Y:S01]  /*3d30*/  FMUL R26, R26, R113 ;  /* 0x000000711a1a7220 */ /* 0x000fe20000400000 */
[----:B------:R-:W-:Y:S01]  /*3d40*/  FADD R10, R10, R21 ;  /* 0x000000150a0a7221 */ /* 0x000fe20000000000 */
[----:B---3--:R-:W-:Y:S01]  /*3d50*/  @!P2 FMUL R9, R9, R9 ;  /* 0x000000090909a220 */ /* 0x008fe20000400000 */
[-C--:B------:R-:W-:Y:S01]  /*3d60*/  FMUL R27, R27, R113.reuse ;  /* 0x000000711b1b7220 */ /* 0x080fe20000400000 */
[----:B------:R-:W-:Y:S01]  /*3d70*/  FMUL R30, R30, R113 ;  /* 0x000000711e1e7220 */ /* 0x000fe20000400000 */
[----:B------:R-:W-:Y:S01]  /*3d80*/  FADD R10, R10, R119 ;  /* 0x000000770a0a7221 */ /* 0x000fe20000000000 */
[----:B------:R-:W-:Y:S01]  /*3d90*/  FFMA R2, R9, R2, R90 ;  /* 0x0000000209027223 */ /* 0x000fe2000000005a */
[----:B------:R-:W-:Y:S01]  /*3da0*/  F2FP.F16.F32.PACK_AB R90, R93, R92 ;  /* 0x0000005c5d5a723e */ /* 0x000fe200000000ff */
[-C--:B------:R-:W-:Y:S01]  /*3db0*/  FMUL R24, R24, R9.reuse ;  /* 0x0000000918187220 */ /* 0x080fe20000400000 */
[----:B------:R-:W-:Y:S01]  /*3dc0*/  FFMA R6, R113, R6, R10 ;  /* 0x0000000671067223 */ /* 0x000fe2000000000a */
[----:B------:R-:W-:Y:S01]  /*3dd0*/  SHF.L.U32 R10, R7, 0x1f, RZ ;  /* 0x0000001f070a7819 */ /* 0x000fe200000006ff */
[-C--:B------:R-:W-:Y:S01]  /*3de0*/  FMUL R25, R25, R9.reuse ;  /* 0x0000000919197220 */ /* 0x080fe20000400000 */
[----:B------:R-:W-:Y:S01]  /*3df0*/  F2FP.F16.F32.PACK_AB R92, R97, R96 ;  /* 0x00000060615c723e */ /* 0x000fe200000000ff */
[-C--:B------:R-:W-:Y:S01]  /*3e00*/  FMUL R28, R28, R9.reuse ;  /* 0x000000091c1c7220 */ /* 0x080fe20000400000 */
[----:B------:R1:W2:Y:S01]  /*3e10*/  SYNCS.PHASECHK.TRANS64.TRYWAIT P2, [UR4+0x1c000], R10 ;  /* 0x01c0000aff0075a7 */ /* 0x0002a20008040144 */
[----:B------:R-:W-:Y:S01]  /*3e20*/  F2FP.F16.F32.PACK_AB R93, R99, R104 ;  /* 0x00000068635d723e */ /* 0x000fe200000000ff */
[-C--:B------:R-:W-:Y:S01]  /*3e30*/  FMUL R29, R29, R9.reuse ;  /* 0x000000091d1d7220 */ /* 0x080fe20000400000 */
        /* <DEDUP_REMOVED lines=27> */
[----:B------:R-:W-:Y:S01]  /*3ff0*/  FMUL R85, R85, R9 ;  /* 0x0000000955557220 */ /* 0x000fe20000400000 */
        /* <DEDUP_REMOVED lines=29> */
[----:B------:R-:W-:-:S02]  /*41d0*/  F2FP.F16.F32.PACK_AB R96, R12, R13 ;  /* 0x0000000d0c60723e */ /* 0x000fc400000000ff */
[----:B------:R-:W-:Y:S02]  /*41e0*/  F2FP.F16.F32.PACK_AB R97, R107, R106 ;  /* 0x0000006a6b61723e */ /* 0x000fe400000000ff */
[----:B------:R-:W-:Y:S02]  /*41f0*/  F2FP.F16.F32.PACK_AB R98, R14, R15 ;  /* 0x0000000f0e62723e */ /* 0x000fe400000000ff */
[----:B------:R-:W-:Y:S02]  /*4200*/  F2FP.F16.F32.PACK_AB R99, R111, R110 ;  /* 0x0000006e6f63723e */ /* 0x000fe400000000ff */
[----:B------:R-:W-:Y:S01]  /*4210*/  F2FP.F16.F32.PACK_AB R102, R16, R19 ;  /* 0x000000131066723e */ /* 0x000fe200000000ff */
[----:B-12---:R-:W-:Y:S06]  /*4220*/  @!P0 BRA `(.L_x_27) ;  /* 0x0000000000048947 */ /* 0x006fec0003800000 */
[----:B------:R-:W-:Y:S01]  /*4230*/  BPT.TRAP 0x1 ;  /* 0x000000040000795c */ /* 0x000fe20000300000 */
.L_x_27:
[----:B------:R-:W-:Y:S05]  /*4240*/  @P2 BRA `(.L_x_28) ;  /* 0x0000000000082947 */ /* 0x000fea0003800000 */
[----:B------:R-:W1:Y:S02]  /*4250*/  SYNCS.PHASECHK.TRANS64.TRYWAIT P2, [UR4+0x1c000], R10 ;  /* 0x01c0000aff0075a7 */ /* 0x000e640008040144 */
[----:B-1----:R-:W-:Y:S05]  /*4260*/  @!P2 BRA `(.L_x_29) ;  /* 0x000000540030a947 */ /* 0x002fea0003800000 */
.L_x_28:
[----:B------:R-:W-:Y:S01]  /*4270*/  ULEA UR4, UR11, UR7, 0xa ;  /* 0x000000070b047291 */ /* 0x000fe2000f8e503f */
[----:B------:R-:W-:Y:S01]  /*4280*/  WARPGROUP.ARRIVE ;  /* 0x00000000000079c5 */ /* 0x000fe20000000000 */
[----:B------:R-:W-:Y:S01]  /*4290*/  UMOV UR15, 0x40000040 ;  /* 0x40000040000f7882 */ /* 0x000fe20000000000 */
[----:B------:R-:W-:Y:S01]  /*42a0*/  F2FP.F16.F32.PACK_AB R103, R112, R109 ;  /* 0x0000006d7067723e */ /* 0x000fe200000000ff */
[----:B------:R-:W-:-:S03]  /*42b0*/  UIADD3 UR10, UR4, 0x80, URZ ;  /* 0x00000080040a7890 */ /* 0x000fc6000fffe03f */
[----:B------:R-:W-:Y:S02]  /*42c0*/  UMOV UR14, UR4 ;  /* 0x00000004000e7c82 */ /* 0x000fe40008000000 */
[----:B------:R-:W-:Y:S01]  /*42d0*/  HGMMA.64x128x16.F32 R24, R88, gdesc[UR12].tnspB, R24, gsb0 ;  /* 0x41e0000c58187df0 */ /* 0x000fe20008000818 */
[----:B------:R-:W-:Y:S01]  /*42e0*/  UMOV UR15, 0x40000040 ;  /* 0x40000040000f7882 */ /* 0x000fe20000000000 */
[----:B------:R-:W-:Y:S01]  /*42f0*/  UMOV UR14, UR10 ;  /* 0x0000000a000e7c82 */ /* 0x000fe20008000000 */
[----:B------:R-:W-:Y:S02]  /*4300*/  UIADD3 UR10, UR4, 0x100, URZ ;  /* 0x00000100040a7890 */ /* 0x000fe4000fffe03f */
[----:B------:R-:W-:Y:S01]  /*4310*/  UIADD3 UR4, UR4, 0x180, URZ ;  /* 0x0000018004047890 */ /* 0x000fe2000fffe03f */
[----:B------:R-:W-:Y:S02]  /*4320*/  WARPGROUP.DEPBAR.LE gsb0, 0x0 ;  /* 0x00008000000079c5 */ /* 0x000fe40000010000 */
[----:B------:R-:W-:-:S06]  /*4330*/  WARPGROUP.ARRIVE ;  /* 0x00000000000079c5 */ /* 0x000fcc0000000000 */
[----:B------:R-:W-:Y:S01]  /*4340*/  HGMMA.64x128x16.F32 R24, R92, gdesc[UR12].tnspB, R24, gsb0 ;  /* 0x41e0000c5c187df0 */ /* 0x000fe20008000818 */
[----:B------:R-:W-:Y:S01]  /*4350*/  UMOV UR14, UR10 ;  /* 0x0000000a000e7c82 */ /* 0x000fe20008000000 */
[----:B------:R-:W-:Y:S01]  /*4360*/  UMOV UR15, 0x40000040 ;  /* 0x40000040000f7882 */ /* 0x000fe20000000000 */
[----:B------:R-:W-:Y:S02]  /*4370*/  WARPGROUP.DEPBAR.LE gsb0, 0x0 ;  /* 0x00008000000079c5 */ /* 0x000fe40000010000 */
[----:B------:R-:W-:-:S07]  /*4380*/  WARPGROUP.ARRIVE ;  /* 0x00000000000079c5 */ /* 0x000fce0000000000 */
[----:B------:R-:W-:Y:S01]  /*4390*/  HGMMA.64x128x16.F32 R24, R96, gdesc[UR12].tnspB, R24, gsb0 ;  /* 0x41e0000c60187df0 */ /* 0x000fe20008000818 */
[----:B------:R-:W-:Y:S01]  /*43a0*/  UMOV UR14, UR4 ;  /* 0x00000004000e7c82 */ /* 0x000fe20008000000 */
[----:B------:R-:W-:Y:S01]  /*43b0*/  UMOV UR15, 0x40000040 ;  /* 0x40000040000f7882 */ /* 0x000fe20000000000 */
[----:B------:R-:W-:Y:S02]  /*43c0*/  WARPGROUP.DEPBAR.LE gsb0, 0x0 ;  /* 0x00008000000079c5 */ /* 0x000fe40000010000 */
[----:B------:R-:W-:-:S07]  /*43d0*/  WARPGROUP.ARRIVE ;  /* 0x00000000000079c5 */ /* 0x000fce0000000000 */
[----:B------:R-:W-:Y:S03]  /*43e0*/  HGMMA.64x128x16.F32 R24, R100, gdesc[UR12].tnspB, R24, gsb0 ;  /* 0x41e0000c64187df0 */ /* 0x000fe60008000818 */
[----:B------:R-:W-:Y:S02]  /*43f0*/  WARPGROUP.DEPBAR.LE gsb0, 0x0 ;  /* 0x00008000000079c5 */ /* 0x000fe40000010000 */
[----:B------:R-:W-:Y:S05]  /*4400*/  @!P0 BRA `(.L_x_30) ;  /* 0x0000000000048947 */ /* 0x000fea0003800000 */
[----:B------:R-:W-:Y:S01]  /*4410*/  BPT.TRAP 0x1 ;  /* 0x000000040000795c */ /* 0x000fe20000300000 */
.L_x_30:
[----:B------:R-:W-:-:S04]  /*4420*/  ULEA UR4, UR38, UR37, 0x3 ;  /* 0x0000002526047291 */ /* 0x000fc8000f8e183f */
[----:B------:R-:W-:-:S04]  /*4430*/  UIADD3 UR4, UR4, 0x1c028, URZ ;  /* 0x0001c02804047890 */ /* 0x000fc8000fffe03f */
[----:B------:R-:W-:-:S09]  /*4440*/  UPRMT UR4, URZ, 0x654, UR4 ;  /* 0x000006543f047896 */ /* 0x000fd20008000004 */
[----:B------:R-:W-:Y:S01]  /*4450*/  SYNCS.ARRIVE.TRANS64.RED.A1T0 RZ, [UR4], RZ ;  /* 0x000000ffffff79a7 */ /* 0x000fe20008100404 */
[----:B------:R-:W-:Y:S05]  /*4460*/  @P1 BRA `(.L_x_31) ;  /* 0x0000000000041947 */ /* 0x000fea0003800000 */
[----:B------:R-:W-:Y:S01]  /*4470*/  BPT.TRAP 0x1 ;  /* 0x000000040000795c */ /* 0x000fe20000300000 */
.L_x_31:
[----:B------:R-:W-:-:S04]  /*4480*/  UIADD3 UR38, UR38, 0x1, URZ ;  /* 0x0000000126267890 */ /* 0x000fc8000fffe03f */
[----:B------:R-:W-:-:S04]  /*4490*/  UISETP.NE.AND UP0, UPT, UR38, 0x5, UPT ;  /* 0x000000052600788c */ /* 0x000fc8000bf05270 */
[----:B------:R-:W-:Y:S01]  /*44a0*/  USEL UR38, UR38, URZ, UP0 ;  /* 0x0000003f26267287 */ /* 0x000fe20008000000 */
[----:B------:R-:W-:Y:S11]  /*44b0*/  @!P0 BRA `(.L_x_32) ;  /* 0x0000000000048947 */ /* 0x000ff60003800000 */
[----:B------:R-:W-:Y:S01]  /*44c0*/  BPT.TRAP 0x1 ;  /* 0x000000040000795c */ /* 0x000fe20000300000 */
.L_x_32:
[----:B------:R-:W-:-:S04]  /*44d0*/  ULEA UR4, UR38, UR37, 0x3 ;  /* 0x0000002526047291 */ /* 0x000fc8000f8e183f */
[----:B------:R-:W-:-:S04]  /*44e0*/  UIADD3 UR4, UR4, 0x1c028, URZ ;  /* 0x0001c02804047890 */ /* 0x000fc8000fffe03f */
[----:B------:R-:W-:-:S09]  /*44f0*/  UPRMT UR4, URZ, 0x654, UR4 ;  /* 0x000006543f047896 */ /* 0x000fd20008000004 */
[----:B------:R-:W-:Y:S01]  /*4500*/  SYNCS.ARRIVE.TRANS64.RED.A1T0 RZ, [UR4], RZ ;  /* 0x000000ffffff79a7 */ /* 0x000fe20008100404 */
[----:B------:R-:W-:Y:S05]  /*4510*/  @P1 BRA `(.L_x_33) ;  /* 0x0000000000041947 */ /* 0x000fea0003800000 */
[----:B------:R-:W-:Y:S01]  /*4520*/  BPT.TRAP 0x1 ;  /* 0x000000040000795c */ /* 0x000fe20000300000 */
.L_x_33:
[----:B------:R-:W-:Y:S01]  /*4530*/  UIADD3 UR4, UR11, 0x1, URZ ;  /* 0x000000010b047890 */ /* 0x000fe2000fffe03f */
[C---:B------:R-:W-:Y:S01]  /*4540*/  ISETP.GT.AND P2, PT, R3.reuse, 0x2, PT ;  /* 0x000000020300780c */ /* 0x040fe20003f44270 */
[----:B------:R-:W-:Y:S01]  /*4550*/  UIADD3 UR38, UR38, 0x1, URZ ;  /* 0x0000000126267890 */ /* 0x000fe2000fffe03f */
[----:B------:R-:W-:Y:S01]  /*4560*/  IADD3 R3, R3, -0x1, RZ ;  /* 0xffffffff03037810 */ /* 0x000fe20007ffe0ff */
[----:B------:R-:W-:Y:S01]  /*4570*/  UISETP.NE.AND UP2, UPT, UR4, 0x5, UPT ;  /* 0x000000050400788c */ /* 0x000fe2000bf45270 */
[----:B------:R-:W-:Y:S01]  /*4580*/  IADD3 R0, R0, 0x40, RZ ;  /* 0x0000004000007810 */ /* 0x000fe20007ffe0ff */
[----:B------:R-:W-:Y:S01]  /*4590*/  UISETP.NE.AND UP0, UPT, UR38, 0x5, UPT ;  /* 0x000000052600788c */ /* 0x000fe2000bf05270 */
[----:B-1----:R-:W-:Y:S01]  /*45a0*/  IMAD.MOV.U32 R9, RZ, RZ, R4 ;  /* 0x000000ffff097224 */ /* 0x002fe200078e0004 */
[----:B------:R-:W-:Y:S01]  /*45b0*/  USEL UR10, URZ, 0x1, UP2 ;  /* 0x000000013f0a7887 */ /* 0x000fe20009000000 */
[----:B------:R-:W-:Y:S01]  /*45c0*/  MOV R11, R5 ;  /* 0x00000005000b7202 */ /* 0x000fe20000000f00 */
[----:B------:R-:W-:-:S02]  /*45d0*/  USEL UR38, UR38, URZ, UP0 ;  /* 0x0000003f26267287 */ /* 0x000fc40008000000 */
[----:B------:R-:W-:Y:S02]  /*45e0*/  USEL UR4, UR4, URZ, UP2 ;  /* 0x0000003f04047287 */ /* 0x000fe40009000000 */
[----:B------:R-:W-:Y:S01]  /*45f0*/  LOP3.LUT R7, R7, UR10, RZ, 0x3c, !PT ;  /* 0x0000000a07077c12 */ /* 0x000fe2000f8e3cff */
[----:B------:R-:W-:Y:S09]  /*4600*/  @P2 BRA `(.L_x_34) ;  /* 0xffffffe000fc2947 */ /* 0x000ff2000383ffff */
.L_x_23:
[----:B------:R-:W-:-:S13]  /*4610*/  ISETP.GE.AND P2, PT, R3, 0x1, PT ;  /* 0x000000010300780c */ /* 0x000fda0003f46270 */
[----:B------:R-:W-:Y:S05]  /*4620*/  @!P2 BRA `(.L_x_35) ;  /* 0x000000200014a947 */ /* 0x000fea0003800000 */
[----:B------:R-:W-:Y:S01]  /*4630*/  MOV R8, R4 ;  /* 0x0000000400087202 */ /* 0x000fe20000000f00 */
[----:B------:R-:W-:Y:S01]  /*4640*/  ULDC UR39, c[0x0][0x28c] ;  /* 0x0000a30000277ab9 */ /* 0x000fe20000000800 */
[----:B------:R-:W-:Y:S01]  /*4650*/  MOV R9, R5 ;  /* 0x0000000500097202 */ /* 0x000fe20000000f00 */
[----:B------:R-:W-:-:S06]  /*4660*/  ULDC UR40, c[0x0][0x604] ;  /* 0x0001810000287ab9 */ /* 0x000fcc0000000800 */
.L_x_46:
[----:B------:R-:W-:Y:S05]  /*4670*/  @!P0 BRA `(.L_x_36) ;  /* 0x0000000000048947 */ /* 0x000fea0003800000 */
[----:B-1----:R-:W-:Y:S01]  /*4680*/  BPT.TRAP 0x1 ;  /* 0x000000040000795c */ /* 0x002fe20000300000 */
.L_x_36:
[----:B------:R-:W-:Y:S01]  /*4690*/  ULEA UR10, UR4, UR37, 0x3 ;  /* 0x00000025040a7291 */ /* 0x000fe2000f8e183f */
[----:B------:R-:W-:-:S08]  /*46a0*/  SHF.L.U32 R4, R7, 0x1f, RZ ;  /* 0x0000001f07047819 */ /* 0x000fd000000006ff */
[----:B------:R-:W2:Y:S02]  /*46b0*/  SYNCS.PHASECHK.TRANS64.TRYWAIT P2, [UR10+0x1c000], R4 ;  /* 0x01c00004ff0075a7 */ /* 0x000ea4000804014a */
[----:B--2---:R-:W-:Y:S05]  /*46c0*/  @!P2 BRA `(.L_x_37) ;  /* 0x000000500030a947 */ /* 0x004fea0003800000 */
.L_x_110:
        /* <DEDUP_REMOVED lines=47> */
.L_x_38:
[C---:B--2---:R-:W-:Y:S01]  /*49c0*/  IADD3 R4, R0.reuse, 0x1, RZ ;  /* 0x0000000100047810 */ /* 0x044fe20007ffe0ff */
[C---:B------:R-:W-:Y:S01]  /*49d0*/  VIADD R5, R0.reuse, 0x8 ;  /* 0x0000000800057836 */ /* 0x040fe20000000000 */
[----:B------:R-:W-:Y:S01]  /*49e0*/  ISETP.GE.AND P5, PT, R0, UR39, PT ;  /* 0x0000002700007c0c */ /* 0x000fe2000bfa6270 */
[----:B------:R-:W-:Y:S01]  /*49f0*/  ULEA UR4, UR11, UR37, 0x3 ;  /* 0x000000250b047291 */ /* 0x000fe2000f8e183f */
[----:B------:R-:W-:Y:S02]  /*4a00*/  ISETP.GE.AND P6, PT, R4, UR39, PT ;  /* 0x0000002704007c0c */ /* 0x000fe4000bfc6270 */
[C---:B------:R-:W-:Y:S02]  /*4a10*/  IADD3 R4, R0.reuse, 0x10, RZ ;  /* 0x0000001000047810 */ /* 0x040fe40007ffe0ff */
[----:B------:R-:W-:Y:S02]  /*4a20*/  ISETP.GE.AND P3, PT, R5, UR39, PT ;  /* 0x0000002705007c0c */ /* 0x000fe4000bf66270 */
[----:B------:R-:W-:-:S02]  /*4a30*/  IADD3 R5, R0, 0x18, RZ ;  /* 0x0000001800057810 */ /* 0x000fc40007ffe0ff */
[----:B------:R-:W-:Y:S02]  /*4a40*/  ISETP.GE.AND P4, PT, R4, UR39, PT ;  /* 0x0000002704007c0c */ /* 0x000fe4000bf86270 */
[----:B------:R-:W-:Y:S02]  /*4a50*/  IADD3 R4, R0, 0x11, RZ ;  /* 0x0000001100047810 */ /* 0x000fe40007ffe0ff */
[----:B------:R-:W-:Y:S02]  /*4a60*/  FSEL R90, R90, -INF , !P5 ;  /* 0xff8000005a5a7808 */ /* 0x000fe40006800000 */
[----:B------:R-:W-:Y:S02]  /*4a70*/  FSEL R89, R89, -INF , !P6 ;  /* 0xff80000059597808 */ /* 0x000fe40007000000 */
[----:B------:R-:W-:Y:S02]  /*4a80*/  FSEL R91, R91, -INF , !P6 ;  /* 0xff8000005b5b7808 */ /* 0x000fe40007000000 */
[----:B------:R-:W-:Y:S01]  /*4a90*/  ISETP.GE.AND P6, PT, R5, UR39, PT ;  /* 0x0000002705007c0c */ /* 0x000fe2000bfc6270 */
[----:B------:R-:W-:Y:S01]  /*4aa0*/  VIADD R5, R0, 0x19 ;  /* 0x0000001900057836 */ /* 0x000fe20000000000 */
[----:B------:R-:W-:-:S02]  /*4ab0*/  FSEL R11, R88, -INF , !P5 ;  /* 0xff800000580b7808 */ /* 0x000fc40006800000 */
[----:B------:R-:W-:Y:S02]  /*4ac0*/  ISETP.GE.AND P5, PT, R4, UR39, PT ;  /* 0x0000002704007c0c */ /* 0x000fe4000bfa6270 */
[----:B------:R-:W-:Y:S02]  /*4ad0*/  IADD3 R10, R0, 0x9, RZ ;  /* 0x00000009000a7810 */ /* 0x000fe40007ffe0ff */
[----:B------:R-:W-:Y:S02]  /*4ae0*/  FMNMX R4, R90, R9, !PT ;  /* 0x000000095a047209 */ /* 0x000fe40007800000 */
[----:B------:R-:W-:Y:S02]  /*4af0*/  FSEL R92, R92, -INF , !P3 ;  /* 0xff8000005c5c7808 */ /* 0x000fe40005800000 */
[----:B------:R-:W-:Y:S02]  /*4b00*/  FSEL R94, R94, -INF , !P3 ;  /* 0xff8000005e5e7808 */ /* 0x000fe40005800000 */
[----:B------:R-:W-:-:S02]  /*4b10*/  ISETP.GE.AND P3, PT, R5, UR39, PT ;  /* 0x0000002705007c0c */ /* 0x000fc4000bf66270 */
[----:B------:R-:W-:Y:S02]  /*4b20*/  ISETP.GE.AND P2, PT, R10, UR39, PT ;  /* 0x000000270a007c0c */ /* 0x000fe4000bf46270 */
[----:B------:R-:W-:Y:S02]  /*4b30*/  FMNMX R5, R91, R4, !PT ;  /* 0x000000045b057209 */ /* 0x000fe40007800000 */
[----:B------:R-:W-:Y:S02]  /*4b40*/  FSEL R95, R95, -INF , !P2 ;  /* 0xff8000005f5f7808 */ /* 0x000fe40005000000 */
[----:B------:R-:W-:Y:S02]  /*4b50*/  FMNMX R4, R94, R5, !PT ;  /* 0x000000055e047209 */ /* 0x000fe40007800000 */
[----:B------:R-:W-:Y:S02]  /*4b60*/  FSEL R98, R98, -INF , !P4 ;  /* 0xff80000062627808 */ /* 0x000fe40006000000 */
[----:B------:R-:W-:-:S02]  /*4b70*/  FMNMX R5, R95, R4, !PT ;  /* 0x000000045f057209 */ /* 0x000fc40007800000 */
[----:B------:R-:W-:Y:S02]  /*4b80*/  FSEL R99, R99, -INF , !P5 ;  /* 0xff80000063637808 */ /* 0x000fe40006800000 */
[----:B------:R-:W-:Y:S02]  /*4b90*/  FMNMX R4, R98, R5, !PT ;  /* 0x0000000562047209 */ /* 0x000fe40007800000 */
[----:B------:R-:W-:Y:S02]  /*4ba0*/  IADD3 R10, R0, 0x20, RZ ;  /* 0x00000020000a7810 */ /* 0x000fe40007ffe0ff */
[----:B------:R-:W-:Y:S02]  /*4bb0*/  FSEL R93, R93, -INF , !P2 ;  /* 0xff8000005d5d7808 */ /* 0x000fe40005000000 */
[----:B------:R-:W-:Y:S02]  /*4bc0*/  FSEL R102, R102, -INF , !P6 ;  /* 0xff80000066667808 */ /* 0x000fe40007000000 */
[----:B------:R-:W-:-:S02]  /*4bd0*/  FMNMX R5, R99, R4, !PT ;  /* 0x0000000463057209 */ /* 0x000fc40007800000 */
[----:B------:R-:W-:Y:S02]  /*4be0*/  ISETP.GE.AND P2, PT, R10, UR39, PT ;  /* 0x000000270a007c0c */ /* 0x000fe4000bf46270 */
[----:B------:R-:W-:Y:S02]  /*4bf0*/  IADD3 R10, R0, 0x21, RZ ;  /* 0x00000021000a7810 */ /* 0x000fe40007ffe0ff */
[----:B------:R-:W-:Y:S02]  /*4c00*/  FSEL R103, R103, -INF , !P3 ;  /* 0xff80000067677808 */ /* 0x000fe40005800000 */
[----:B------:R-:W-:Y:S02]  /*4c10*/  FMNMX R4, R102, R5, !PT ;  /* 0x0000000566047209 */ /* 0x000fe40007800000 */
[----:B------:R-:W-:Y:S02]  /*4c20*/  FSEL R97, R97, -INF , !P5 ;  /* 0xff80000061617808 */ /* 0x000fe40006800000 */
[----:B------:R-:W-:-:S02]  /*4c30*/  ISETP.GE.AND P5, PT, R10, UR39, PT ;  /* 0x000000270a007c0c */ /* 0x000fc4000bfa6270 */
[C---:B------:R-:W-:Y:S02]  /*4c40*/  IADD3 R10, R0.reuse, 0x29, RZ ;  /* 0x00000029000a7810 */ /* 0x040fe40007ffe0ff */
[----:B------:R-:W-:Y:S02]  /*4c50*/  IADD3 R12, R0, 0x28, RZ ;  /* 0x00000028000c7810 */ /* 0x000fe40007ffe0ff */
[----:B------:R-:W-:Y:S02]  /*4c60*/  FSEL R106, R106, -INF , !P2 ;  /* 0xff8000006a6a7808 */ /* 0x000fe40005000000 */
[----:B------:R-:W-:Y:S02]  /*4c70*/  FMNMX R5, R103, R4, !PT ;  /* 0x0000000467057209 */ /* 0x000fe40007800000 */
[----:B------:R-:W-:Y:S02]  /*4c80*/  FSEL R100, R100, -INF , !P6 ;  /* 0xff80000064647808 */ /* 0x000fe40007000000 */
[----:B------:R-:W-:-:S02]  /*4c90*/  FSEL R96, R96, -INF , !P4 ;  /* 0xff80000060607808 */ /* 0x000fc40006000000 */
[----:B------:R-:W-:Y:S01]  /*4ca0*/  ISETP.GE.AND P6, PT, R10, UR39, PT ;  /* 0x000000270a007c0c */ /* 0x000fe2000bfc6270 */
[----:B------:R-:W-:Y:S01]  /*4cb0*/  VIADD R10, R0, 0x30 ;  /* 0x00000030000a7836 */ /* 0x000fe20000000000 */
[----:B------:R-:W-:Y:S02]  /*4cc0*/  ISETP.GE.AND P4, PT, R12, UR39, PT ;  /* 0x000000270c007c0c */ /* 0x000fe4000bf86270 */
[----:B------:R-:W-:Y:S02]  /*4cd0*/  FSEL R107, R107, -INF , !P5 ;  /* 0xff8000006b6b7808 */ /* 0x000fe40006800000 */
[----:B------:R-:W-:Y:S02]  /*4ce0*/  FMNMX R4, R106, R5, !PT ;  /* 0x000000056a047209 */ /* 0x000fe40007800000 */
[----:B------:R-:W-:Y:S02]  /*4cf0*/  FSEL R101, R101, -INF , !P3 ;  /* 0xff80000065657808 */ /* 0x000fe40005800000 */
[----:B------:R-:W-:-:S02]  /*4d00*/  FSEL R110, R110, -INF , !P4 ;  /* 0xff8000006e6e7808 */ /* 0x000fc40006000000 */
[----:B------:R-:W-:Y:S02]  /*4d10*/  FMNMX R5, R107, R4, !PT ;  /* 0x000000046b057209 */ /* 0x000fe40007800000 */
[----:B------:R-:W-:Y:S02]  /*4d20*/  ISETP.GE.AND P3, PT, R10, UR39, PT ;  /* 0x000000270a007c0c */ /* 0x000fe4000bf66270 */
[----:B------:R-:W-:Y:S02]  /*4d30*/  IADD3 R10, R0, 0x31, RZ ;  /* 0x00000031000a7810 */ /* 0x000fe40007ffe0ff */
[----:B------:R-:W-:Y:S02]  /*4d40*/  FSEL R111, R111, -INF , !P6 ;  /* 0xff8000006f6f7808 */ /* 0x000fe40007000000 */
[----:B------:R-:W-:Y:S02]  /*4d50*/  FMNMX R4, R110, R5, !PT ;  /* 0x000000056e047209 */ /* 0x000fe40007800000 */
[----:B------:R-:W-:-:S02]  /*4d60*/  FSEL R104, R104, -INF , !P2 ;  /* 0xff80000068687808 */ /* 0x000fc40005000000 */
[----:B------:R-:W-:Y:S02]  /*4d70*/  ISETP.GE.AND P2, PT, R10, UR39, PT ;  /* 0x000000270a007c0c */ /* 0x000fe4000bf46270 */
[----:B------:R-:W-:Y:S02]  /*4d80*/  IADD3 R10, R0, 0x38, RZ ;  /* 0x00000038000a7810 */ /* 0x000fe40007ffe0ff */
[----:B------:R-:W-:Y:S02]  /*4d90*/  FSEL R114, R114, -INF , !P3 ;  /* 0xff80000072727808 */ /* 0x000fe40005800000 */
[----:B------:R-:W-:Y:S02]  /*4da0*/  FMNMX R5, R111, R4, !PT ;  /* 0x000000046f057209 */ /* 0x000fe40007800000 */
[----:B------:R-:W-:Y:S02]  /*4db0*/  FSEL R105, R105, -INF , !P5 ;  /* 0xff80000069697808 */ /* 0x000fe40006800000 */
[----:B------:R-:W-:-:S02]  /*4dc0*/  ISETP.GE.AND P5, PT, R10, UR39, PT ;  /* 0x000000270a007c0c */ /* 0x000fc4000bfa6270 */
[----:B------:R-:W-:Y:S02]  /*4dd0*/  IADD3 R10, R0, 0x39, RZ ;  /* 0x00000039000a7810 */ /* 0x000fe40007ffe0ff */
[----:B------:R-:W-:Y:S02]  /*4de0*/  FSEL R115, R115, -INF , !P2 ;  /* 0xff80000073737808 */ /* 0x000fe40005000000 */
[----:B------:R-:W-:Y:S02]  /*4df0*/  FMNMX R4, R114, R5, !PT ;  /* 0x0000000572047209 */ /* 0x000fe40007800000 */
[----:B------:R-:W-:Y:S02]  /*4e00*/  FSEL R108, R108, -INF , !P4 ;  /* 0xff8000006c6c7808 */ /* 0x000fe40006000000 */
[----:B------:R-:W-:Y:S02]  /*4e10*/  ISETP.GE.AND P4, PT, R10, UR39, PT ;  /* 0x000000270a007c0c */ /* 0x000fe4000bf86270 */
[----:B------:R-:W-:-:S02]  /*4e20*/  FSEL R118, R118, -INF , !P5 ;  /* 0xff80000076767808 */ /* 0x000fc40006800000 */
[----:B------:R-:W-:Y:S02]  /*4e30*/  FMNMX R5, R115, R4, !PT ;  /* 0x0000000473057209 */ /* 0x000fe40007800000 */
[----:B------:R-:W-:Y:S02]  /*4e40*/  FSEL R119, R119, -INF , !P4 ;  /* 0xff80000077777808 */ /* 0x000fe40006000000 */
[----:B------:R-:W-:Y:S02]  /*4e50*/  FMNMX R4, R118, R5, !PT ;  /* 0x0000000576047209 */ /* 0x000fe40007800000 */
[----:B------:R-:W-:Y:S02]  /*4e60*/  P2R R13, PR, RZ, 0x2 ;  /* 0x00000002ff0d7803 */ /* 0x000fe40000000000 */
[----:B------:R-:W-:Y:S02]  /*4e70*/  FMNMX R10, R119, R4, !PT ;  /* 0x00000004770a7209 */ /* 0x000fe40007800000 */
[----:B------:R-:W-:-:S02]  /*4e80*/  FMNMX R4, R11, R8, !PT ;  /* 0x000000080b047209 */ /* 0x000fc40007800000 */
[----:B------:R-:W-:Y:S01]  /*4e90*/  FSEL R109, R109, -INF , !P6 ;  /* 0xff8000006d6d7808 */ /* 0x000fe20007000000 */
[----:B------:R-:W2:Y:S01]  /*4ea0*/  SHFL.BFLY PT, R5, R10, 0x1, 0x1f ;  /* 0x0c201f000a057f89 */ /* 0x000ea200000e0000 */
[----:B------:R-:W-:Y:S02]  /*4eb0*/  FSEL R112, R112, -INF , !P3 ;  /* 0xff80000070707808 */ /* 0x000fe40005800000 */
[----:B------:R-:W-:Y:S02]  /*4ec0*/  FSEL R113, R113, -INF , !P2 ;  /* 0xff80000071717808 */ /* 0x000fe40005000000 */
[----:B------:R-:W-:Y:S02]  /*4ed0*/  FSEL R116, R116, -INF , !P5 ;  /* 0xff80000074747808 */ /* 0x000fe40006800000 */
[----:B------:R-:W-:Y:S02]  /*4ee0*/  FSEL R117, R117, -INF , !P4 ;  /* 0xff80000075757808 */ /* 0x000fe40006000000 */
[----:B--2---:R-:W-:-:S05]  /*4ef0*/  FMNMX R12, R10, R5, !PT ;  /* 0x000000050a0c7209 */ /* 0x004fca0007800000 */
[----:B------:R-:W2:Y:S02]  /*4f00*/  SHFL.BFLY PT, R5, R12, 0x2, 0x1f ;  /* 0x0c401f000c057f89 */ /* 0x000ea400000e0000 */
[----:B--2---:R-:W-:-:S04]  /*4f10*/  FMNMX R5, R12, R5, !PT ;  /* 0x000000050c057209 */ /* 0x004fc80007800000 */
[----:B------:R-:W-:-:S04]  /*4f20*/  FSETP.NEU.AND P1, PT, R5, -INF , PT ;  /* 0xff8000000500780b */ /* 0x000fc80003f2d000 */
[----:B------:R-:W-:Y:S02]  /*4f30*/  FSEL R14, R5, RZ, P1 ;  /* 0x000000ff050e7208 */ /* 0x000fe40000800000 */
[----:B------:R-:W-:Y:S02]  /*4f40*/  ISETP.NE.AND P1, PT, R13, RZ, PT ;  /* 0x000000ff0d00720c */ /* 0x000fe40003f25270 */
[----:B------:R-:W-:Y:S01]  /*4f50*/  FMNMX R13, R89, R4, !PT ;  /* 0x00000004590d7209 */ /* 0x000fe20007800000 */
[C---:B------:R-:W-:Y:S01]  /*4f60*/  FMUL R10, R14.reuse, UR40 ;  /* 0x000000280e0a7c20 */ /* 0x040fe20008400000 */
[----:B------:R-:W-:Y:S02]  /*4f70*/  FADD R14, -R14, R9 ;  /* 0x000000090e0e7221 */ /* 0x000fe40000000100 */
        /* <DEDUP_REMOVED lines=21> */
[----:B------:R-:W-:Y:S01]  /*50d0*/  FFMA R21, R119, UR40, -R10 ;  /* 0x0000002877157c23 */ /* 0x000fe2000800080a */
[----:B------:R-:W-:Y:S01]  /*50e0*/  FSETP.GEU.AND P2, PT, R94, -126, PT ;  /* 0xc2fc00005e00780b */ /* 0x000fe20003f4e000 */
[----:B------:R-:W-:Y:S01]  /*50f0*/  @!P3 FMUL R91, R91, 0.5 ;  /* 0x3f0000005b5bb820 */ /* 0x000fe20000400000 */
[----:B------:R-:W-:Y:S01]  /*5100*/  FMNMX R4, R104, R13, !PT ;  /* 0x0000000d68047209 */ /* 0x000fe20007800000 */
[----:B------:R-:W2:Y:S01]  /*5110*/  MUFU.EX2 R18, R90 ;  /* 0x0000005a00127308 */ /* 0x000ea20000000800 */
[----:B------:R-:W-:Y:S01]  /*5120*/  FMUL R14, R14, UR40 ;  /* 0x000000280e0e7c20 */ /* 0x000fe20008400000 */
[----:B------:R-:W-:Y:S01]  /*5130*/  @!P5 FMUL R12, R12, 0.5 ;  /* 0x3f0000000c0cd820 */ /* 0x000fe20000400000 */
[----:B------:R-:W-:-:S03]  /*5140*/  FMNMX R13, R105, R4, !PT ;  /* 0x00000004690d7209 */ /* 0x000fc60007800000 */
[----:B------:R-:W-:Y:S01]  /*5150*/  @!P4 FMUL R98, R98, 0.5 ;  /* 0x3f0000006262c820 */ /* 0x000fe20000400000 */
[----:B------:R-:W-:Y:S01]  /*5160*/  FMNMX R4, R108, R13, !PT ;  /* 0x0000000d6c047209 */ /* 0x000fe20007800000 */
[----:B------:R-:W3:Y:S02]  /*5170*/  MUFU.EX2 R95, R91 ;  /* 0x0000005b005f7308 */ /* 0x000ee40000000800 */
[----:B------:R-:W-:Y:S01]  /*5180*/  @!P2 FMUL R94, R94, 0.5 ;  /* 0x3f0000005e5ea820 */ /* 0x000fe20000400000 */
[----:B------:R-:W-:-:S04]  /*5190*/  FMNMX R13, R109, R4, !PT ;  /* 0x000000046d0d7209 */ /* 0x000fc80007800000 */
[----:B------:R-:W-:Y:S01]  /*51a0*/  FMNMX R4, R112, R13, !PT ;  /* 0x0000000d70047209 */ /* 0x000fe20007800000 */
[----:B------:R4:W5:Y:S01]  /*51b0*/  MUFU.EX2 R99, R12 ;  /* 0x0000000c00637308 */ /* 0x0009620000000800 */
[----:B--2---:R-:W-:Y:S01]  /*51c0*/  @!P6 FMUL R18, R18, R18 ;  /* 0x000000121212e220 */ /* 0x004fe20000400000 */
[----:B------:R-:W-:Y:S02]  /*51d0*/  FSETP.GEU.AND P6, PT, R15, -126, PT ;  /* 0xc2fc00000f00780b */ /* 0x000fe40003fce000 */
[----:B------:R-:W-:-:S04]  /*51e0*/  FMNMX R13, R113, R4, !PT ;  /* 0x00000004710d7209 */ /* 0x000fc80007800000 */
[----:B------:R-:W-:Y:S01]  /*51f0*/  FMNMX R4, R116, R13, !PT ;  /* 0x0000000d74047209 */ /* 0x000fe20007800000 */
[----:B---3--:R-:W-:Y:S01]  /*5200*/  @!P3 FMUL R95, R95, R95 ;  /* 0x0000005f5f5fb220 */ /* 0x008fe20000400000 */
[----:B------:R-:W2:Y:S01]  /*5210*/  MUFU.EX2 R22, R98 ;  /* 0x0000006200167308 */ /* 0x000ea20000000800 */
[----:B------:R-:W-:Y:S01]  /*5220*/  FSETP.GEU.AND P3, PT, R102, -126, PT ;  /* 0xc2fc00006600780b */ /* 0x000fe20003f6e000 */
[----:B----4-:R-:W-:Y:S01]  /*5230*/  FFMA R12, R107, UR40, -R10 ;  /* 0x000000286b0c7c23 */ /* 0x010fe2000800080a */
[----:B------:R-:W-:Y:S02]  /*5240*/  FMNMX R4, R117, R4, !PT ;  /* 0x0000000475047209 */ /* 0x000fe40007800000 */
[----:B------:R-:W-:Y:S01]  /*5250*/  @!P6 FMUL R15, R15, 0.5 ;  /* 0x3f0000000f0fe820 */ /* 0x000fe20000400000 */
[----:B-----5:R-:W-:Y:S02]  /*5260*/  @!P5 FMUL R99, R99, R99 ;  /* 0x000000636363d220 */ /* 0x020fe40000400000 */
[----:B------:R-:W3:Y:S01]  /*5270*/  SHFL.BFLY PT, R13, R4, 0x1, 0x1f ;  /* 0x0c201f00040d7f89 */ /* 0x000ee200000e0000 */
[----:B------:R-:W4:Y:S01]  /*5280*/  MUFU.EX2 R20, R94 ;  /* 0x0000005e00147308 */ /* 0x000f220000000800 */
[----:B------:R-:W-:-:S04]  /*5290*/  FSETP.GEU.AND P5, PT, R17, -126, PT ;  /* 0xc2fc00001100780b */ /* 0x000fc80003fae000 */
[----:B------:R-:W-:Y:S01]  /*52a0*/  @!P3 FMUL R102, R102, 0.5 ;  /* 0x3f0000006666b820 */ /* 0x000fe20000400000 */
[----:B--2---:R-:W-:Y:S02]  /*52b0*/  @!P4 FMUL R22, R22, R22 ;  /* 0x000000161616c220 */ /* 0x004fe40000400000 */
[----:B------:R2:W5:Y:S01]  /*52c0*/  MUFU.EX2 R103, R15 ;  /* 0x0000000f00677308 */ /* 0x0005620000000800 */
[----:B------:R-:W-:-:S05]  /*52d0*/  FSETP.GEU.AND P4, PT, R12, -126, PT ;  /* 0xc2fc00000c00780b */ /* 0x000fca0003f8e000 */
[----:B------:R-:W-:Y:S02]  /*52e0*/  @!P5 FMUL R17, R17, 0.5 ;  /* 0x3f0000001111d820 */ /* 0x000fe40000400000 */
[----:B------:R-:W1:Y:S01]  /*52f0*/  MUFU.EX2 R106, R102 ;  /* 0x00000066006a7308 */ /* 0x000e620000000800 */
[----:B----4-:R-:W-:Y:S01]  /*5300*/  @!P2 FMUL R20, R20, R20 ;  /* 0x000000141414a220 */ /* 0x010fe20000400000 */
[----:B------:R-:W-:Y:S01]  /*5310*/  FSETP.GEU.AND P2, PT, R16, -126, PT ;  /* 0xc2fc00001000780b */ /* 0x000fe20003f4e000 */
[--C-:B--2---:R-:W-:Y:S01]  /*5320*/  FFMA R15, R110, UR40, -R10.reuse ;  /* 0x000000286e0f7c23 */ /* 0x104fe2000800080a */
[----:B---3--:R-:W-:Y:S02]  /*5330*/  FMNMX R4, R4, R13, !PT ;  /* 0x0000000d04047209 */ /* 0x008fe40007800000 */
[----:B------:R-:W-:Y:S02]  /*5340*/  @!P4 FMUL R12, R12, 0.5 ;  /* 0x3f0000000c0cc820 */ /* 0x000fe40000400000 */
[----:B------:R2:W3:Y:S01]  /*5350*/  MUFU.EX2 R121, R17 ;  /* 0x0000001100797308 */ /* 0x0004e20000000800 */
[----:B-----5:R-:W-:Y:S01]  /*5360*/  @!P6 FMUL R103, R103, R103 ;  /* 0x000000676767e220 */ /* 0x020fe20000400000 */
[----:B------:R-:W-:Y:S01]  /*5370*/  FSETP.GEU.AND P6, PT, R15, -126, PT ;  /* 0xc2fc00000f00780b */ /* 0x000fe20003fce000 */
[----:B------:R-:W4:Y:S04]  /*5380*/  SHFL.BFLY PT, R13, R4, 0x2, 0x1f ;  /* 0x0c401f00040d7f89 */ /* 0x000f2800000e0000 */
[----:B------:R-:W-:Y:S01]  /*5390*/  @!P2 FMUL R16, R16, 0.5 ;  /* 0x3f0000001010a820 */ /* 0x000fe20000400000 */
[----:B------:R5:W4:Y:S01]  /*53a0*/  MUFU.EX2 R110, R12 ;  /* 0x0000000c006e7308 */ /* 0x000b220000000800 */
[----:B-1----:R-:W-:Y:S01]  /*53b0*/  @!P3 FMUL R106, R106, R106 ;  /* 0x0000006a6a6ab220 */ /* 0x002fe20000400000 */
[----:B------:R-:W-:Y:S01]  /*53c0*/  FSETP.GEU.AND P3, PT, R19, -126, PT ;  /* 0xc2fc00001300780b */ /* 0x000fe20003f6e000 */
[----:B--2---:R-:W-:-:S04]  /*53d0*/  FFMA R17, R115, UR40, -R10 ;  /* 0x0000002873117c23 */ /* 0x004fc8000800080a */
[----:B------:R-:W-:Y:S01]  /*53e0*/  @!P6 FMUL R15, R15, 0.5 ;  /* 0x3f0000000f0fe820 */ /* 0x000fe20000400000 */
[----:B------:R1:W2:Y:S01]  /*53f0*/  MUFU.EX2 R107, R16 ;  /* 0x00000010006b7308 */ /* 0x0002a20000000800 */
[----:B---3--:R-:W-:Y:S01]  /*5400*/  @!P5 FMUL R121, R121, R121 ;  /* 0x000000797979d220 */ /* 0x008fe20000400000 */
[----:B------:R-:W-:Y:S01]  /*5410*/  FSETP.GEU.AND P5, PT, R17, -126, PT ;  /* 0xc2fc00001100780b */ /* 0x000fe20003fae000 */
[----:B-----5:R-:W-:-:S04]  /*5420*/  FFMA R12, R118, UR40, -R10 ;  /* 0x00000028760c7c23 */ /* 0x020fc8000800080a */
[----:B------:R-:W-:Y:S01]  /*5430*/  @!P3 FMUL R19, R19, 0.5 ;  /* 0x3f0000001313b820 */ /* 0x000fe20000400000 */
[----:B------:R-:W3:Y:S01]  /*5440*/  MUFU.EX2 R111, R15 ;  /* 0x0000000f006f7308 */ /* 0x000ee20000000800 */
[----:B-1----:R-:W-:Y:S01]  /*5450*/  FFMA R16, R114, UR40, -R10 ;  /* 0x0000002872107c23 */ /* 0x002fe2000800080a */
[----:B----4-:R-:W-:Y:S01]  /*5460*/  @!P4 FMUL R110, R110, R110 ;  /* 0x0000006e6e6ec220 */ /* 0x010fe20000400000 */
[----:B------:R-:W-:-:S04]  /*5470*/  FMNMX R4, R4, R13, !PT ;  /* 0x0000000d04047209 */ /* 0x000fc80007800000 */
[----:B------:R-:W-:Y:S01]  /*5480*/  FSETP.NEU.AND P4, PT, R4, -INF , PT ;  /* 0xff8000000400780b */ /* 0x000fe20003f8d000 */
[----:B------:R-:W1:Y:S01]  /*5490*/  MUFU.EX2 R114, R19 ;  /* 0x0000001300727308 */ /* 0x000e620000000800 */
[----:B--2---:R-:W-:Y:S01]  /*54a0*/  @!P2 FMUL R107, R107, R107 ;  /* 0x0000006b6b6ba220 */ /* 0x004fe20000400000 */
[----:B------:R-:W-:Y:S01]  /*54b0*/  FSETP.GEU.AND P2, PT, R16, -126, PT ;  /* 0xc2fc00001000780b */ /* 0x000fe20003f4e000 */
[----:B------:R-:W-:Y:S01]  /*54c0*/  @!P5 FMUL R17, R17, 0.5 ;  /* 0x3f0000001111d820 */ /* 0x000fe20000400000 */
[----:B------:R-:W-:Y:S02]  /*54d0*/  FSEL R13, R4, RZ, P4 ;  /* 0x000000ff040d7208 */ /* 0x000fe40002000000 */
[----:B------:R-:W-:Y:S02]  /*54e0*/  FSETP.GEU.AND P4, PT, R12, -126, PT ;  /* 0xc2fc00000c00780b */ /* 0x000fe40003f8e000 */
[----:B------:R-:W2:Y:S01]  /*54f0*/  MUFU.EX2 R118, R17 ;  /* 0x0000001100767308 */ /* 0x000ea20000000800 */
[----:B------:R-:W-:Y:S01]  /*5500*/  FMUL R10, R13, UR40 ;  /* 0x000000280d0a7c20 */ /* 0x000fe20008400000 */
[----:B---3--:R-:W-:Y:S01]  /*5510*/  @!P6 FMUL R111, R111, R111 ;  /* 0x0000006f6f6fe220 */ /* 0x008fe20000400000 */
[----:B------:R-:W-:Y:S01]  /*5520*/  FSETP.GEU.AND P6, PT, R21, -126, PT ;  /* 0xc2fc00001500780b */ /* 0x000fe20003fce000 */
[----:B------:R-:W-:Y:S01]  /*5530*/  FADD R13, -R13, R8 ;  /* 0x000000080d0d7221 */ /* 0x000fe20000000100 */
[--C-:B------:R-:W-:Y:S01]  /*5540*/  FFMA R11, R11, UR40, -R10.reuse ;  /* 0x000000280b0b7c23 */ /* 0x100fe2000800080a */
[--C-:B------:R-:W-:Y:S01]  /*5550*/  FFMA R92, R92, UR40, -R10.reuse ;  /* 0x000000285c5c7c23 */ /* 0x100fe2000800080a */
[----:B------:R-:W-:Y:S01]  /*5560*/  @!P2 FMUL R16, R16, 0.5 ;  /* 0x3f0000001010a820 */ /* 0x000fe20000400000 */
[--C-:B------:R-:W-:Y:S01]  /*5570*/  FFMA R89, R89, UR40, -R10.reuse ;  /* 0x0000002859597c23 */ /* 0x100fe2000800080a */
[----:B-1----:R-:W-:Y:S01]  /*5580*/  @!P3 FMUL R114, R114, R114 ;  /* 0x000000727272b220 */ /* 0x002fe20000400000 */
[----:B------:R-:W-:Y:S01]  /*5590*/  FSETP.GEU.AND P3, PT, R11, -126, PT ;  /* 0xc2fc00000b00780b */ /* 0x000fe20003f6e000 */
[----:B------:R-:W1:Y:S01]  /*55a0*/  MUFU.EX2 R115, R16 ;  /* 0x0000001000737308 */ /* 0x000e620000000800 */
[----:B------:R-:W-:Y:S01]  /*55b0*/  @!P4 FMUL R12, R12, 0.5 ;  /* 0x3f0000000c0cc820 */ /* 0x000fe20000400000 */
[--C-:B------:R-:W-:Y:S01]  /*55c0*/  FFMA R96, R96, UR40, -R10.reuse ;  /* 0x0000002860607c23 */ /* 0x100fe2000800080a */
[--C-:B------:R-:W-:Y:S01]  /*55d0*/  FFMA R97, R97, UR40, -R10.reuse ;  /* 0x0000002861617c23 */ /* 0x100fe2000800080a */
[--C-:B------:R-:W-:Y:S01]  /*55e0*/  FFMA R93, R93, UR40, -R10.reuse ;  /* 0x000000285d5d7c23 */ /* 0x100fe2000800080a */
[----:B------:R-:W-:Y:S01]  /*55f0*/  @!P6 FMUL R21, R21, 0.5 ;  /* 0x3f0000001515e820 */ /* 0x000fe20000400000 */
        /* <DEDUP_REMOVED lines=10> */
[----:B------:R-:W3:Y:S01]  /*56a0*/  MUFU.EX2 R120, R21 ;  /* 0x0000001500787308 */ /* 0x000ee20000000800 */
[----:B-1----:R-:W-:Y:S01]  /*56b0*/  @!P2 FMUL R115, R115, R115 ;  /* 0x000000737373a220 */ /* 0x002fe20000400000 */
[----:B------:R-:W-:Y:S01]  /*56c0*/  FSETP.GEU.AND P2, PT, R89, -126, PT ;  /* 0xc2fc00005900780b */ /* 0x000fe20003f4e000 */
[--C-:B------:R-:W-:Y:S01]  /*56d0*/  FFMA R109, R109, UR40, -R10.reuse ;  /* 0x000000286d6d7c23 */ /* 0x100fe2000800080a */
[----:B------:R-:W-:Y:S01]  /*56e0*/  @!P5 FMUL R92, R92, 0.5 ;  /* 0x3f0000005c5cd820 */ /* 0x000fe20000400000 */
[--C-:B------:R-:W-:Y:S01]  /*56f0*/  FFMA R113, R113, UR40, -R10.reuse ;  /* 0x0000002871717c23 */ /* 0x100fe2000800080a */
[--C-:B------:R-:W-:Y:S01]  /*5700*/  FFMA R116, R116, UR40, -R10.reuse ;  /* 0x0000002874747c23 */ /* 0x100fe2000800080a */
[----:B------:R-:W-:Y:S01]  /*5710*/  FFMA R10, R117, UR40, -R10 ;  /* 0x00000028750a7c23 */ /* 0x000fe2000800080a */
[----:B------:R-:W1:Y:S01]  /*5720*/  MUFU.EX2 R88, R11 ;  /* 0x0000000b00587308 */ /* 0x000e620000000800 */
[----:B--2---:R-:W-:Y:S01]  /*5730*/  @!P4 FMUL R119, R119, R119 ;  /* 0x000000777777c220 */ /* 0x004fe20000400000 */
[----:B------:R-:W-:Y:S01]  /*5740*/  FSETP.GEU.AND P4, PT, R93, -126, PT ;  /* 0xc2fc00005d00780b */ /* 0x000fe20003f8e000 */
[----:B------:R-:W-:Y:S01]  /*5750*/  FMUL R13, R13, UR40 ;  /* 0x000000280d0d7c20 */ /* 0x000fe20008400000 */
[----:B------:R-:W-:Y:S01]  /*5760*/  FADD R8, R18, R121 ;  /* 0x0000007912087221 */ /* 0x000fe20000000000 */
[----:B------:R-:W-:Y:S01]  /*5770*/  FADD R23, R22, R115 ;  /* 0x0000007316177221 */ /* 0x000fe20000000000 */
[----:B------:R-:W-:Y:S01]  /*5780*/  FADD R16, R20, R111 ;  /* 0x0000006f14107221 */ /* 0x000fe20000000000 */
[----:B------:R-:W-:Y:S01]  /*5790*/  @!P2 FMUL R89, R89, 0.5 ;  /* 0x3f0000005959a820 */ /* 0x000fe20000400000 */
[----:B------:R2:W4:Y:S01]  /*57a0*/  MUFU.EX2 R90, R92 ;  /* 0x0000005c005a7308 */ /* 0x0005220000000800 */
[----:B---3--:R-:W-:Y:S01]  /*57b0*/  @!P6 FMUL R120, R120, R120 ;  /* 0x000000787878e220 */ /* 0x008fe20000400000 */
[----:B------:R-:W-:-:S03]  /*57c0*/  FSETP.GEU.AND P6, PT, R96, -126, PT ;  /* 0xc2fc00006000780b */ /* 0x000fc60003fce000 */
[----:B------:R-:W-:Y:S02]  /*57d0*/  FADD R91, R107, R120 ;  /* 0x000000786b5b7221 */ /* 0x000fe40000000000 */
[----:B------:R-:W-:Y:S01]  /*57e0*/  @!P4 FMUL R93, R93, 0.5 ;  /* 0x3f0000005d5dc820 */ /* 0x000fe20000400000 */
[----:B------:R3:W5:Y:S01]  /*57f0*/  MUFU.EX2 R15, R89 ;  /* 0x00000059000f7308 */ /* 0x0007620000000800 */
[----:B-1----:R-:W-:Y:S01]  /*5800*/  @!P3 FMUL R88, R88, R88 ;  /* 0x000000585858b220 */ /* 0x002fe20000400000 */
[----:B------:R-:W-:Y:S01]  /*5810*/  FSETP.GEU.AND P3, PT, R97, -126, PT ;  /* 0xc2fc00006100780b */ /* 0x000fe20003f6e000 */
[----:B--2---:R-:W-:Y:S01]  /*5820*/  FADD R92, R8, R23 ;  /* 0x00000017085c7221 */ /* 0x004fe20000000000 */
[----:B------:R-:W-:Y:S01]  /*5830*/  FADD R8, R95, R110 ;  /* 0x0000006e5f087221 */ /* 0x000fe20000000000 */
[----:B------:R-:W-:Y:S02]  /*5840*/  FADD R23, R103, R118 ;  /* 0x0000007667177221 */ /* 0x000fe40000000000 */
[----:B------:R-:W-:Y:S01]  /*5850*/  @!P6 FMUL R96, R96, 0.5 ;  /* 0x3f0000006060e820 */ /* 0x000fe20000400000 */
[----:B------:R-:W1:Y:S01]  /*5860*/  MUFU.EX2 R11, R93 ;  /* 0x0000005d000b7308 */ /* 0x000e620000000800 */
[----:B----4-:R-:W-:Y:S01]  /*5870*/  @!P5 FMUL R90, R90, R90 ;  /* 0x0000005a5a5ad220 */ /* 0x010fe20000400000 */
[----:B------:R-:W-:Y:S01]  /*5880*/  FSETP.GEU.AND P5, PT, R101, -126, PT ;  /* 0xc2fc00006500780b */ /* 0x000fe20003fae000 */
[----:B---3--:R-:W-:-:S04]  /*5890*/  FADD R89, R106, R119 ;  /* 0x000000776a597221 */ /* 0x008fc80000000000 */
[----:B------:R-:W-:Y:S01]  /*58a0*/  @!P3 FMUL R97, R97, 0.5 ;  /* 0x3f0000006161b820 */ /* 0x000fe20000400000 */
[----:B------:R-:W2:Y:S01]  /*58b0*/  MUFU.EX2 R96, R96 ;  /* 0x0000006000607308 */ /* 0x000ea20000000800 */
[----:B-----5:R-:W-:Y:S01]  /*58c0*/  @!P2 FMUL R15, R15, R15 ;  /* 0x0000000f0f0fa220 */ /* 0x020fe20000400000 */
[----:B------:R-:W-:-:S05]  /*58d0*/  FSETP.GEU.AND P2, PT, R100, -126, PT ;  /* 0xc2fc00006400780b */ /* 0x000fca0003f4e000 */
[----:B------:R-:W-:Y:S01]  /*58e0*/  @!P5 FMUL R101, R101, 0.5 ;  /* 0x3f0000006565d820 */ /* 0x000fe20000400000 */
[----:B------:R-:W3:Y:S01]  /*58f0*/  MUFU.EX2 R97, R97 ;  /* 0x0000006100617308 */ /* 0x000ee20000000800 */
[----:B-1----:R-:W-:Y:S01]  /*5900*/  @!P4 FMUL R11, R11, R11 ;  /* 0x0000000b0b0bc220 */ /* 0x002fe20000400000 */
[----:B------:R-:W-:-:S05]  /*5910*/  FSETP.GEU.AND P4, PT, R104, -126, PT ;  /* 0xc2fc00006800780b */ /* 0x000fca0003f8e000 */
[----:B------:R-:W-:Y:S01]  /*5920*/  @!P2 FMUL R100, R100, 0.5 ;  /* 0x3f0000006464a820 */ /* 0x000fe20000400000 */
[----:B------:R-:W1:Y:S01]  /*5930*/  MUFU.EX2 R101, R101 ;  /* 0x0000006500657308 */ /* 0x000e620000000800 */
[----:B--2---:R-:W-:Y:S01]  /*5940*/  @!P6 FMUL R96, R96, R96 ;  /* 0x000000606060e220 */ /* 0x004fe20000400000 */
[----:B------:R-:W-:-:S05]  /*5950*/  FSETP.GEU.AND P6, PT, R105, -126, PT ;  /* 0xc2fc00006900780b */ /* 0x000fca0003fce000 */
[----:B------:R-:W-:Y:S01]  /*5960*/  @!P4 FMUL R104, R104, 0.5 ;  /* 0x3f0000006868c820 */ /* 0x000fe20000400000 */
[----:B------:R-:W2:Y:S01]  /*5970*/  MUFU.EX2 R94, R100 ;  /* 0x00000064005e7308 */ /* 0x000ea20000000800 */
[----:B---3--:R-:W-:Y:S01]  /*5980*/  @!P3 FMUL R97, R97, R97 ;  /* 0x000000616161b220 */ /* 0x008fe20000400000 */
[----:B------:R-:W-:-:S05]  /*5990*/  FSETP.GEU.AND P3, PT, R108, -126, PT ;  /* 0xc2fc00006c00780b */ /* 0x000fca0003f6e000 */
[----:B------:R-:W-:Y:S01]  /*59a0*/  @!P6 FMUL R105, R105, 0.5 ;  /* 0x3f0000006969e820 */ /* 0x000fe20000400000 */
[----:B------:R3:W4:Y:S01]  /*59b0*/  MUFU.EX2 R17, R104 ;  /* 0x0000006800117308 */ /* 0x0007220000000800 */
[----:B-1----:R-:W-:Y:S01]  /*59c0*/  @!P5 FMUL R101, R101, R101 ;  /* 0x000000656565d220 */ /* 0x002fe20000400000 */
[----:B------:R-:W-:-:S05]  /*59d0*/  FSETP.GEU.AND P5, PT, R112, -126, PT ;  /* 0xc2fc00007000780b */ /* 0x000fca0003fae000 */
[----:B------:R-:W-:Y:S01]  /*59e0*/  @!P3 FMUL R108, R108, 0.5 ;  /* 0x3f0000006c6cb820 */ /* 0x000fe20000400000 */
[----:B------:R-:W1:Y:S01]  /*59f0*/  MUFU.EX2 R12, R105 ;  /* 0x00000069000c7308 */ /* 0x000e620000000800 */
[----:B--2---:R-:W-:Y:S01]  /*5a00*/  @!P2 FMUL R94, R94, R94 ;  /* 0x0000005e5e5ea220 */ /* 0x004fe20000400000 */
[----:B------:R-:W-:Y:S01]  /*5a10*/  FSETP.GEU.AND P2, PT, R109, -126, PT ;  /* 0xc2fc00006d00780b */ /* 0x000fe20003f4e000 */
[----:B---3--:R-:W-:-:S04]  /*5a20*/  FADD R104, R8, R23 ;  /* 0x0000001708687221 */ /* 0x008fc80000000000 */
[----:B------:R-:W-:Y:S01]  /*5a30*/  @!P5 FMUL R112, R112, 0.5 ;  /* 0x3f0000007070d820 */ /* 0x000fe20000400000 */
[----:B------:R-:W2:Y:S01]  /*5a40*/  MUFU.EX2 R19, R108 ;  /* 0x0000006c00137308 */ /* 0x000ea20000000800 */
[----:B----4-:R-:W-:Y:S01]  /*5a50*/  @!P4 FMUL R17, R17, R17 ;  /* 0x000000111111c220 */ /* 0x010fe20000400000 */
[----:B------:R-:W-:-:S03]  /*5a60*/  FSETP.GEU.AND P4, PT, R113, -126, PT ;  /* 0xc2fc00007100780b */ /* 0x000fc60003f8e000 */
[----:B------:R-:W-:Y:S01]  /*5a70*/  FADD R8, R88, R17 ;  /* 0x0000001158087221 */ /* 0x000fe20000000000 */
[----:B------:R-:W-:Y:S01]  /*5a80*/  F2FP.F16.F32.PACK_AB R88, R15, R88 ;  /* 0x000000580f58723e */ /* 0x000fe200000000ff */
[----:B------:R-:W-:Y:S01]  /*5a90*/  @!P2 FMUL R109, R109, 0.5 ;  /* 0x3f0000006d6da820 */ /* 0x000fe20000400000 */
[----:B------:R-:W3:Y:S01]  /*5aa0*/  MUFU.EX2 R21, R112 ;  /* 0x0000007000157308 */ /* 0x000ee20000000800 */
[----:B-1----:R-:W-:Y:S01]  /*5ab0*/  @!P6 FMUL R12, R12, R12 ;  /* 0x0000000c0c0ce220 */ /* 0x002fe20000400000 */
[----:B------:R-:W-:-:S05]  /*5ac0*/  FSETP.GEU.AND P6, PT, R116, -126, PT ;  /* 0xc2fc00007400780b */ /* 0x000fca0003fce000 */
[----:B------:R-:W-:Y:S01]  /*5ad0*/  @!P4 FMUL R113, R113, 0.5 ;  /* 0x3f0000007171c820 */ /* 0x000fe20000400000 */
[----:B------:R1:W4:Y:S01]  /*5ae0*/  MUFU.EX2 R98, R109 ;  /* 0x0000006d00627308 */ /* 0x0003220000000800 */
[----:B--2---:R-:W-:Y:S01]  /*5af0*/  @!P3 FMUL R19, R19, R19 ;  /* 0x000000131313b220 */ /* 0x004fe20000400000 */
[----:B------:R-:W-:-:S05]  /*5b00*/  FSETP.GEU.AND P3, PT, R10, -126, PT ;  /* 0xc2fc00000a00780b */ /* 0x000fca0003f6e000 */
[----:B------:R-:W-:Y:S01]  /*5b10*/  @!P6 FMUL R116, R116, 0.5 ;  /* 0x3f0000007474e820 */ /* 0x000fe20000400000 */
[----:B------:R-:W2:Y:S01]  /*5b20*/  MUFU.EX2 R100, R113 ;  /* 0x0000007100647308 */ /* 0x000ea20000000800 */
[----:B---3--:R-:W-:Y:S01]  /*5b30*/  @!P5 FMUL R21, R21, R21 ;  /* 0x000000151515d220 */ /* 0x008fe20000400000 */
[----:B------:R-:W-:Y:S01]  /*5b40*/  FSETP.GEU.AND P5, PT, R13, -126, PT ;  /* 0xc2fc00000d00780b */ /* 0x000fe20003fae000 */
[----:B-1----:R-:W-:Y:S02]  /*5b50*/  FADD R109, R16, R89 ;  /* 0x00000059106d7221 */ /* 0x002fe40000000000 */
[----:B------:R-:W-:Y:S02]  /*5b60*/  FADD R23, R96, R21 ;  /* 0x0000001560177221 */ /* 0x000fe40000000000 */
[----:B------:R-:W-:Y:S01]  /*5b70*/  @!P3 FMUL R10, R10, 0.5 ;  /* 0x3f0000000a0ab820 */ /* 0x000fe20000400000 */
[----:B------:R-:W1:Y:S01]  /*5b80*/  MUFU.EX2 R9, R116 ;  /* 0x0000007400097308 */ /* 0x000e620000000800 */
[----:B----4-:R-:W-:Y:S01]  /*5b90*/  @!P2 FMUL R98, R98, R98 ;  /* 0x000000626262a220 */ /* 0x010fe20000400000 */
[----:B------:R-:W-:Y:S01]  /*5ba0*/  FSETP.GEU.AND P2, PT, R14, -126, PT ;  /* 0xc2fc00000e00780b */ /* 0x000fe20003f4e000 */
[----:B------:R-:W-:Y:S01]  /*5bb0*/  FADD R8, R8, R23 ;  /* 0x0000001708087221 */ /* 0x000fe20000000000 */
[----:B------:R-:W-:Y:S01]  /*5bc0*/  FADD R92, R92, R109 ;  /* 0x0000006d5c5c7221 */ /* 0x000fe20000000000 */
[----:B------:R-:W-:Y:S01]  /*5bd0*/  FADD R16, R11, R98 ;  /* 0x000000620b107221 */ /* 0x000fe20000000000 */
[----:B------:R-:W-:Y:S01]  /*5be0*/  F2FP.F16.F32.PACK_AB R98, R98, R19 ;  /* 0x000000136262723e */ /* 0x000fe200000000ff */
[----:B------:R-:W-:Y:S01]  /*5bf0*/  @!P5 FMUL R13, R13, 0.5 ;  /* 0x3f0000000d0dd820 */ /* 0x000fe20000400000 */
[----:B------:R3:W4:Y:S01]  /*5c00*/  MUFU.EX2 R102, R10 ;  /* 0x0000000a00667308 */ /* 0x0007220000000800 */
[----:B--2---:R-:W-:-:S04]  /*5c10*/  @!P4 FMUL R100, R100, R100 ;  /* 0x000000646464c220 */ /* 0x004fc80000400000 */
[----:B------:R-:W-:Y:S01]  /*5c20*/  FADD R89, R97, R100 ;  /* 0x0000006461597221 */ /* 0x000fe20000000000 */
[----:B------:R-:W-:Y:S01]  /*5c30*/  F2FP.F16.F32.PACK_AB R100, R100, R21 ;  /* 0x000000156464723e */ /* 0x000fe200000000ff */
[----:B------:R-:W-:Y:S01]  /*5c40*/  @!P2 FMUL R14, R14, 0.5 ;  /* 0x3f0000000e0ea820 */ /* 0x000fe20000400000 */
[----:B------:R-:W2:Y:S01]  /*5c50*/  MUFU.EX2 R13, R13 ;  /* 0x0000000d000d7308 */ /* 0x000ea20000000800 */
[----:B---3--:R-:W-:Y:S01]  /*5c60*/  FADD R10, R99, R114 ;  /* 0x00000072630a7221 */ /* 0x008fe20000000000 */
[----:B-1----:R-:W-:-:S03]  /*5c70*/  @!P6 FMUL R9, R9, R9 ;  /* 0x000000090909e220 */ /* 0x002fc60000400000 */
[----:B------:R-:W-:Y:S01]  /*5c80*/  FADD R113, R10, R91 ;  /* 0x0000005b0a717221 */ /* 0x000fe20000000000 */
[----:B------:R-:W-:Y:S01]  /*5c90*/  FADD R10, R15, R12 ;  /* 0x0000000c0f0a7221 */ /* 0x000fe20000000000 */
[----:B------:R-:W-:Y:S01]  /*5ca0*/  FADD R91, R94, R9 ;  /* 0x000000095e5b7221 */ /* 0x000fe20000000000 */
[----:B------:R1:W3:Y:S01]  /*5cb0*/  MUFU.EX2 R105, R14 ;  /* 0x0000000e00697308 */ /* 0x0002e20000000800 */
[----:B----4-:R-:W-:Y:S01]  /*5cc0*/  @!P3 FMUL R102, R102, R102 ;  /* 0x000000666666b220 */ /* 0x010fe20000400000 */
[----:B------:R-:W-:Y:S01]  /*5cd0*/  FADD R10, R10, R89 ;  /* 0x000000590a0a7221 */ /* 0x000fe20000000000 */
[----:B------:R-:W-:Y:S01]  /*5ce0*/  FADD R113, R104, R113 ;  /* 0x0000007168717221 */ /* 0x000fe20000000000 */
[----:B------:R-:W-:Y:S01]  /*5cf0*/  F2FP.F16.F32.PACK_AB R89, R95, R18 ;  /* 0x000000125f59723e */ /* 0x000fe200000000ff */
[C---:B------:R-:W-:Y:S01]  /*5d00*/  FADD R93, R101.reuse, R102 ;  /* 0x00000066655d7221 */ /* 0x040fe20000000000 */
[----:B------:R-:W-:Y:S01]  /*5d10*/  F2FP.F16.F32.PACK_AB R94, R101, R94 ;  /* 0x0000005e655e723e */ /* 0x000fe200000000ff */
[----:B------:R-:W-:Y:S01]  /*5d20*/  FADD R92, R92, R113 ;  /* 0x000000715c5c7221 */ /* 0x000fe20000000000 */
[----:B------:R-:W-:Y:S01]  /*5d30*/  F2FP.F16.F32.PACK_AB R95, R107, R106 ;  /* 0x0000006a6b5f723e */ /* 0x000fe200000000ff */
[----:B-1----:R-:W-:Y:S01]  /*5d40*/  FADD R14, R90, R19 ;  /* 0x000000135a0e7221 */ /* 0x002fe20000000000 */
[----:B------:R-:W-:Y:S01]  /*5d50*/  FADD R93, R16, R93 ;  /* 0x0000005d105d7221 */ /* 0x000fe20000000000 */
[----:B--2---:R-:W-:Y:S01]  /*5d60*/  @!P5 FMUL R13, R13, R13 ;  /* 0x0000000d0d0dd220 */ /* 0x004fe20000400000 */
[----:B------:R-:W-:Y:S01]  /*5d70*/  F2FP.F16.F32.PACK_AB R90, R11, R90 ;  /* 0x0000005a0b5a723e */ /* 0x000fe200000000ff */
[----:B------:R-:W-:Y:S01]  /*5d80*/  FADD R91, R14, R91 ;  /* 0x0000005b0e5b7221 */ /* 0x000fe20000000000 */
[----:B------:R-:W-:Y:S01]  /*5d90*/  FADD R93, R10, R93 ;  /* 0x0000005d0a5d7221 */ /* 0x000fe20000000000 */
[-C--:B------:R-:W-:Y:S01]  /*5da0*/  FMUL R24, R24, R13.reuse ;  /* 0x0000000d18187220 */ /* 0x080fe20000400000 */
[----:B------:R-:W-:Y:S01]  /*5db0*/  FMUL R25, R25, R13 ;  /* 0x0000000d19197220 */ /* 0x000fe20000400000 */
[----:B------:R-:W-:Y:S01]  /*5dc0*/  FADD R8, R8, R91 ;  /* 0x0000005b08087221 */ /* 0x000fe20000000000 */
[----:B---3--:R-:W-:Y:S01]  /*5dd0*/  @!P2 FMUL R105, R105, R105 ;  /* 0x000000696969a220 */ /* 0x008fe20000400000 */
[----:B------:R-:W-:Y:S01]  /*5de0*/  F2FP.F16.F32.PACK_AB R91, R99, R20 ;  /* 0x00000014635b723e */ /* 0x000fe200000000ff */
        /* <DEDUP_REMOVED lines=8> */
[-C--:B------:R-:W-:Y:S01]  /*5e70*/  FMUL R30, R30, R105.reuse ;  /* 0x000000691e1e7220 */ /* 0x080fe20000400000 */
[-C--:B------:R-:W-:Y:S01]  /*5e80*/  FMUL R31, R31, R105.reuse ;  /* 0x000000691f1f7220 */ /* 0x080fe20000400000 */
[----:B------:R1:W2:Y:S01]  /*5e90*/  SYNCS.PHASECHK.TRANS64.TRYWAIT P2, [UR4+0x1c000], R8 ;  /* 0x01c00008ff0075a7 */ /* 0x0002a20008040144 */
        /* <DEDUP_REMOVED lines=65> */
.L_x_39:
[----:B------:R-:W-:Y:S05]  /*62b0*/  @P2 BRA `(.L_x_40) ;  /* 0x0000000000082947 */ /* 0x000fea0003800000 */
[----:B------:R-:W1:Y:S02]  /*62c0*/  SYNCS.PHASECHK.TRANS64.TRYWAIT P2, [UR4+0x1c000], R8 ;  /* 0x01c00008ff0075a7 */ /* 0x000e640008040144 */
[----:B-1----:R-:W-:Y:S05]  /*62d0*/  @!P2 BRA `(.L_x_41) ;  /* 0x000000340044a947 */ /* 0x002fea0003800000 */
.L_x_40:
        /* <DEDUP_REMOVED lines=27> */
.L_x_42:
[----:B------:R-:W-:-:S04]  /*6490*/  ULEA UR4, UR38, UR37, 0x3 ;  /* 0x0000002526047291 */ /* 0x000fc8000f8e183f */
[----:B------:R-:W-:-:S04]  /*64a0*/  UIADD3 UR4, UR4, 0x1c028, URZ ;  /* 0x0001c02804047890 */ /* 0x000fc8000fffe03f */
[----:B------:R-:W-:-:S09]  /*64b0*/  UPRMT UR4, URZ, 0x654, UR4 ;  /* 0x000006543f047896 */ /* 0x000fd20008000004 */
[----:B------:R-:W-:Y:S01]  /*64c0*/  SYNCS.ARRIVE.TRANS64.RED.A1T0 RZ, [UR4], RZ ;  /* 0x000000ffffff79a7 */ /* 0x000fe20008100404 */
[----:B------:R-:W-:Y:S05]  /*64d0*/  @P1 BRA `(.L_x_43) ;  /* 0x0000000000041947 */ /* 0x000fea0003800000 */
[----:B------:R-:W-:Y:S01]  /*64e0*/  BPT.TRAP 0x1 ;  /* 0x000000040000795c */ /* 0x000fe20000300000 */
.L_x_43:
[----:B------:R-:W-:-:S04]  /*64f0*/  UIADD3 UR38, UR38, 0x1, URZ ;  /* 0x0000000126267890 */ /* 0x000fc8000fffe03f */
[----:B------:R-:W-:-:S04]  /*6500*/  UISETP.NE.AND UP0, UPT, UR38, 0x5, UPT ;  /* 0x000000052600788c */ /* 0x000fc8000bf05270 */
[----:B------:R-:W-:Y:S01]  /*6510*/  USEL UR38, UR38, URZ, UP0 ;  /* 0x0000003f26267287 */ /* 0x000fe20008000000 */
[----:B------:R-:W-:Y:S11]  /*6520*/  @!P0 BRA `(.L_x_44) ;  /* 0x0000000000048947 */ /* 0x000ff60003800000 */
[----:B------:R-:W-:Y:S01]  /*6530*/  BPT.TRAP 0x1 ;  /* 0x000000040000795c */ /* 0x000fe20000300000 */
.L_x_44:
[----:B------:R-:W-:-:S04]  /*6540*/  ULEA UR4, UR38, UR37, 0x3 ;  /* 0x0000002526047291 */ /* 0x000fc8000f8e183f */
[----:B------:R-:W-:-:S04]  /*6550*/  UIADD3 UR4, UR4, 0x1c028, URZ ;  /* 0x0001c02804047890 */ /* 0x000fc8000fffe03f */
[----:B------:R-:W-:-:S09]  /*6560*/  UPRMT UR4, URZ, 0x654, UR4 ;  /* 0x000006543f047896 */ /* 0x000fd20008000004 */
[----:B------:R-:W-:Y:S01]  /*6570*/  SYNCS.ARRIVE.TRANS64.RED.A1T0 RZ, [UR4], RZ ;  /* 0x000000ffffff79a7 */ /* 0x000fe20008100404 */
[----:B------:R-:W-:Y:S05]  /*6580*/  @P1 BRA `(.L_x_45) ;  /* 0x0000000000041947 */ /* 0x000fea0003800000 */
[----:B------:R-:W-:Y:S01]  /*6590*/  BPT.TRAP 0x1 ;  /* 0x000000040000795c */ /* 0x000fe20000300000 */
.L_x_45:
[----:B------:R-:W-:Y:S01]  /*65a0*/  UIADD3 UR4, UR11, 0x1, URZ ;  /* 0x000000010b047890 */ /* 0x000fe2000fffe03f */
[C---:B------:R-:W-:Y:S01]  /*65b0*/  ISETP.GT.AND P2, PT, R3.reuse, 0x1, PT ;  /* 0x000000010300780c */ /* 0x040fe20003f44270 */
[----:B------:R-:W-:Y:S01]  /*65c0*/  UIADD3 UR38, UR38, 0x1, URZ ;  /* 0x0000000126267890 */ /* 0x000fe2000fffe03f */
[----:B------:R-:W-:Y:S01]  /*65d0*/  IADD3 R3, R3, -0x1, RZ ;  /* 0xffffffff03037810 */ /* 0x000fe20007ffe0ff */
[----:B------:R-:W-:Y:S01]  /*65e0*/  UISETP.NE.AND UP1, UPT, UR4, 0x5, UPT ;  /* 0x000000050400788c */ /* 0x000fe2000bf25270 */
[----:B------:R-:W-:Y:S01]  /*65f0*/  VIADD R0, R0, 0x40 ;  /* 0x0000004000007836 */ /* 0x000fe20000000000 */
[----:B------:R-:W-:Y:S01]  /*6600*/  UISETP.NE.AND UP0, UPT, UR38, 0x5, UPT ;  /* 0x000000052600788c */ /* 0x000fe2000bf05270 */
[----:B-1----:R-:W-:Y:S01]  /*6610*/  MOV R8, R4 ;  /* 0x0000000400087202 */ /* 0x002fe20000000f00 */
[----:B------:R-:W-:Y:S01]  /*6620*/  USEL UR10, URZ, 0x1, UP1 ;  /* 0x000000013f0a7887 */ /* 0x000fe20008800000 */
[----:B------:R-:W-:Y:S01]  /*6630*/  MOV R9, R5 ;  /* 0x0000000500097202 */ /* 0x000fe20000000f00 */
[----:B------:R-:W-:-:S02]  /*6640*/  USEL UR38, UR38, URZ, UP0 ;  /* 0x0000003f26267287 */ /* 0x000fc40008000000 */
[----:B------:R-:W-:Y:S02]  /*6650*/  USEL UR4, UR4, URZ, UP1 ;  /* 0x0000003f04047287 */ /* 0x000fe40008800000 */
[----:B------:R-:W-:Y:S01]  /*6660*/  LOP3.LUT R7, R7, UR10, RZ, 0x3c, !PT ;  /* 0x0000000a07077c12 */ /* 0x000fe2000f8e3cff */
[----:B------:R-:W-:Y:S09]  /*6670*/  @P2 BRA `(.L_x_46) ;  /* 0xffffffdc00fc2947 */ /* 0x000ff2000383ffff */
.L_x_35:
[----:B------:R-:W2:Y:S01]  /*6680*/  SHFL.BFLY PT, R3, R2, 0x1, 0x1f ;  /* 0x0c201f0002037f89 */ /* 0x000ea200000e0000 */
[----:B------:R-:W-:Y:S01]  /*6690*/  BSSY B0, `(.L_x_47) ;  /* 0x0000023000007945 */ /* 0x000fe20003800000 */
[----:B------:R-:W-:Y:S02]  /*66a0*/  MOV R9, 0x7f800000 ;  /* 0x7f80000000097802 */ /* 0x000fe40000000f00 */
[----:B------:R-:W3:Y:S01]  /*66b0*/  SHFL.BFLY PT, R7, R6, 0x1, 0x1f ;  /* 0x0c201f0006077f89 */ /* 0x000ee200000e0000 */
[----:B------:R-:W-:Y:S02]  /*66c0*/  MOV R8, 0x3f800000 ;  /* 0x3f80000000087802 */ /* 0x000fe40000000f00 */
[----:B------:R-:W-:Y:S01]  /*66d0*/  MOV R11, 0x7f800000 ;  /* 0x7f800000000b7802 */ /* 0x000fe20000000f00 */
[----:B--2---:R-:W-:Y:S01]  /*66e0*/  FADD R3, R3, R2 ;  /* 0x0000000203037221 */ /* 0x004fe20000000000 */
[----:B---3--:R-:W-:-:S04]  /*66f0*/  FADD R16, R7, R6 ;  /* 0x0000000607107221 */ /* 0x008fc80000000000 */
[----:B------:R-:W2:Y:S04]  /*6700*/  SHFL.BFLY PT, R0, R3, 0x2, 0x1f ;  /* 0x0c401f0003007f89 */ /* 0x000ea800000e0000 */
[----:B------:R-:W3:Y:S01]  /*6710*/  SHFL.BFLY PT, R17, R16, 0x2, 0x1f ;  /* 0x0c401f0010117f89 */ /* 0x000ee200000e0000 */
[C---:B--2---:R-:W-:Y:S01]  /*6720*/  FSETP.NE.AND P0, PT, R3.reuse, -R0, PT ;  /* 0x800000000300720b */ /* 0x044fe20003f05000 */
[----:B------:R-:W-:Y:S01]  /*6730*/  FADD R6, R3, R0 ;  /* 0x0000000003067221 */ /* 0x000fe20000000000 */
[----:B------:R-:W-:Y:S02]  /*6740*/  IMAD.MOV.U32 R0, RZ, RZ, 0x3f800000 ;  /* 0x3f800000ff007424 */ /* 0x000fe400078e00ff */
[----:B---3--:R-:W-:-:S09]  /*6750*/  FADD R7, R16, R17 ;  /* 0x0000001110077221 */ /* 0x008fd20000000000 */
[----:B------:R-:W-:Y:S05]  /*6760*/  @!P0 BRA `(.L_x_48) ;  /* 0x0000000000548947 */ /* 0x000fea0003800000 */
[----:B------:R-:W-:Y:S01]  /*6770*/  IADD3 R0, R6, 0x1800000, RZ ;  /* 0x0180000006007810 */ /* 0x000fe20007ffe0ff */
[----:B------:R-:W-:Y:S03]  /*6780*/  BSSY B1, `(.L_x_49) ;  /* 0x000000c000017945 */ /* 0x000fe60003800000 */
[----:B------:R-:W-:-:S04]  /*6790*/  LOP3.LUT R0, R0, 0x7f800000, RZ, 0xc0, !PT ;  /* 0x7f80000000007812 */ /* 0x000fc800078ec0ff */
[----:B------:R-:W-:-:S13]  /*67a0*/  ISETP.GT.U32.AND P0, PT, R0, 0x1ffffff, PT ;  /* 0x01ffffff0000780c */ /* 0x000fda0003f04070 */
[----:B------:R-:W-:Y:S05]  /*67b0*/  @P0 BRA `(.L_x_50) ;  /* 0x0000000000100947 */ /* 0x000fea0003800000 */
[----:B------:R-:W-:Y:S02]  /*67c0*/  MOV R2, R6 ;  /* 0x0000000600027202 */ /* 0x000fe40000000f00 */
[----:B------:R-:W-:-:S07]  /*67d0*/  MOV R15, 0x67f0 ;  /* 0x000067f0000f7802 */ /* 0x000fce0000000f00 */
[----:B-1----:R-:W-:Y:S05]  /*67e0*/  CALL.REL.NOINC `($__internal_0_$__cuda_sm20_rcp_rn_f32_slowpath) ;  /* 0x0000003000a87944 */ /* 0x002fea0003c00000 */
[----:B------:R-:W-:Y:S05]  /*67f0*/  BRA `(.L_x_51) ;  /* 0x0000000000107947 */ /* 0x000fea0003800000 */
.L_x_50:
[----:B------:R-:W2:Y:S02]  /*6800*/  MUFU.RCP R3, R6 ;  /* 0x0000000600037308 */ /* 0x000ea40000001000 */
[----:B--2---:R-:W-:-:S04]  /*6810*/  FFMA R0, R6, R3, -1 ;  /* 0xbf80000006007423 */ /* 0x004fc80000000003 */
[----:B------:R-:W-:-:S04]  /*6820*/  FADD.FTZ R0, -R0, -RZ ;  /* 0x800000ff00007221 */ /* 0x000fc80000010100 */
[----:B------:R-:W-:-:S07]  /*6830*/  FFMA R0, R3, R0, R3 ;  /* 0x0000000003007223 */ /* 0x000fce0000000003 */
.L_x_51:
[----:B-1----:R-:W-:Y:S05]  /*6840*/  BSYNC B1 ;  /* 0x0000000000017941 */ /* 0x002fea0003800000 */
.L_x_49:
[----:B------:R-:W-:Y:S01]  /*6850*/  FSETP.GEU.AND P0, PT, |R6|, 1.175494350822287508e-38, PT ;  /* 0x008000000600780b */ /* 0x000fe20003f0e200 */
[----:B------:R-:W-:-:S12]  /*6860*/  ULDC UR4, c[0x0][0x600] ;  /* 0x0001800000047ab9 */ /* 0x000fd80000000800 */
[----:B------:R-:W-:-:S04]  /*6870*/  @!P0 FMUL R6, R6, 16777216 ;  /* 0x4b80000006068820 */ /* 0x000fc80000400000 */
[----:B------:R-:W1:Y:S02]  /*6880*/  MUFU.LG2 R2, R6 ;  /* 0x0000000600027308 */ /* 0x000e640000000c00 */
[----:B-1----:R-:W-:-:S04]  /*6890*/  @!P0 FADD R2, R2, -24 ;  /* 0xc1c0000002028421 */ /* 0x002fc80000000000 */
[----:B------:R-:W-:-:S04]  /*68a0*/  FMUL R11, R2, 0.69314718246459960938 ;  /* 0x3f317218020b7820 */ /* 0x000fc80000400000 */
[----:B------:R-:W-:-:S07]  /*68b0*/  FFMA R11, R4, UR4, R11 ;  /* 0x00000004040b7c23 */ /* 0x000fce000800000b */
.L_x_48:
[----:B-1----:R-:W-:Y:S05]  /*68c0*/  BSYNC B0 ;  /* 0x0000000000007941 */ /* 0x002fea0003800000 */
.L_x_47:
[----:B------:R-:W-:Y:S01]  /*68d0*/  FSETP.NE.AND P0, PT, R16, -R17, PT ;  /* 0x800000111000720b */ /* 0x000fe20003f05000 */
[----:B------:R-:W-:Y:S01]  /*68e0*/  ULDC UR4, c[0x0][0x608] ;  /* 0x0001820000047ab9 */ /* 0x000fe20000000800 */
[----:B------:R-:W-:Y:S01]  /*68f0*/  BSSY B0, `(.L_x_52) ;  /* 0x0000039000007945 */ /* 0x000fe20003800000 */
[----:B------:R-:W-:-:S04]  /*6900*/  FMUL R0, R0, UR4 ;  /* 0x0000000400007c20 */ /* 0x000fc80008400000 */
        /* <DEDUP_REMOVED lines=32> */
[----:B------:R-:W-:Y:S06]  /*6b10*/  @!P0 BRA `(.L_x_53) ;  /* 0x0000000000588947 */ /* 0x000fec0003800000 */
[----:B------:R-:W-:Y:S01]  /*6b20*/  IADD3 R0, R7, 0x1800000, RZ ;  /* 0x0180000007007810 */ /* 0x000fe20007ffe0ff */
[----:B------:R-:W-:Y:S03]  /*6b30*/  BSSY B1, `(.L_x_54) ;  /* 0x000000d000017945 */ /* 0x000fe60003800000 */
[----:B------:R-:W-:-:S04]  /*6b40*/  LOP3.LUT R0, R0, 0x7f800000, RZ, 0xc0, !PT ;  /* 0x7f80000000007812 */ /* 0x000fc800078ec0ff */
[----:B------:R-:W-:-:S13]  /*6b50*/  ISETP.GT.U32.AND P0, PT, R0, 0x1ffffff, PT ;  /* 0x01ffffff0000780c */ /* 0x000fda0003f04070 */
[----:B------:R-:W-:Y:S05]  /*6b60*/  @P0 BRA `(.L_x_55) ;  /* 0x0000000000140947 */ /* 0x000fea0003800000 */
[----:B------:R-:W-:Y:S01]  /*6b70*/  IMAD.MOV.U32 R2, RZ, RZ, R7 ;  /* 0x000000ffff027224 */ /* 0x000fe200078e0007 */
[----:B------:R-:W-:-:S07]  /*6b80*/  MOV R15, 0x6ba0 ;  /* 0x00006ba0000f7802 */ /* 0x000fce0000000f00 */
[----:B------:R-:W-:Y:S05]  /*6b90*/  CALL.REL.NOINC `($__internal_0_$__cuda_sm20_rcp_rn_f32_slowpath) ;  /* 0x0000002c00bc7944 */ /* 0x000fea0003c00000 */
[----:B------:R-:W-:Y:S01]  /*6ba0*/  MOV R8, R0 ;  /* 0x0000000000087202 */ /* 0x000fe20000000f00 */
[----:B------:R-:W-:Y:S06]  /*6bb0*/  BRA `(.L_x_56) ;  /* 0x0000000000107947 */ /* 0x000fec0003800000 */
.L_x_55:
[----:B------:R-:W1:Y:S02]  /*6bc0*/  MUFU.RCP R8, R7 ;  /* 0x0000000700087308 */ /* 0x000e640000001000 */
[----:B-1----:R-:W-:-:S04]  /*6bd0*/  FFMA R0, R7, R8, -1 ;  /* 0xbf80000007007423 */ /* 0x002fc80000000008 */
[----:B------:R-:W-:-:S04]  /*6be0*/  FADD.FTZ R3, -R0, -RZ ;  /* 0x800000ff00037221 */ /* 0x000fc80000010100 */
[----:B------:R-:W-:-:S07]  /*6bf0*/  FFMA R8, R8, R3, R8 ;  /* 0x0000000308087223 */ /* 0x000fce0000000008 */
.L_x_56:
[----:B------:R-:W-:Y:S05]  /*6c00*/  BSYNC B1 ;  /* 0x0000000000017941 */ /* 0x000fea0003800000 */
.L_x_54:
[----:B------:R-:W-:Y:S01]  /*6c10*/  FSETP.GEU.AND P0, PT, |R7|, 1.175494350822287508e-38, PT ;  /* 0x008000000700780b */ /* 0x000fe20003f0e200 */
[----:B------:R-:W-:-:S12]  /*6c20*/  ULDC UR4, c[0x0][0x600] ;  /* 0x0001800000047ab9 */ /* 0x000fd80000000800 */
[----:B------:R-:W-:-:S04]  /*6c30*/  @!P0 FMUL R7, R7, 16777216 ;  /* 0x4b80000007078820 */ /* 0x000fc80000400000 */
[----:B------:R-:W1:Y:S02]  /*6c40*/  MUFU.LG2 R0, R7 ;  /* 0x0000000700007308 */ /* 0x000e640000000c00 */
[----:B-1----:R-:W-:-:S04]  /*6c50*/  @!P0 FADD R0, R0, -24 ;  /* 0xc1c0000000008421 */ /* 0x002fc80000000000 */
[----:B------:R-:W-:-:S04]  /*6c60*/  FMUL R0, R0, 0.69314718246459960938 ;  /* 0x3f31721800007820 */ /* 0x000fc80000400000 */
[----:B------:R-:W-:-:S07]  /*6c70*/  FFMA R9, R5, UR4, R0 ;  /* 0x0000000405097c23 */ /* 0x000fce0008000000 */
.L_x_53:
[----:B------:R-:W-:Y:S05]  /*6c80*/  BSYNC B0 ;  /* 0x0000000000007941 */ /* 0x000fea0003800000 */
.L_x_52:
[----:B------:R-:W-:Y:S01]  /*6c90*/  UISETP.NE.AND UP0, UPT, UR36, 0x1, UPT ;  /* 0x000000012400788c */ /* 0x000fe2000bf05270 */
[----:B------:R-:W1:Y:S01]  /*6ca0*/  S2R R2, SR_TID.X ;  /* 0x0000000000027919 */ /* 0x000e620000002100 */
[----:B------:R-:W-:Y:S02]  /*6cb0*/  ULDC.64 UR8, c[0x0][0x208] ;  /* 0x0000820000087ab9 */ /* 0x000fe40000000a00 */
[----:B------:R-:W-:-:S06]  /*6cc0*/  USEL UR4, URZ, 0x1, UP0 ;  /* 0x000000013f047887 */ /* 0x000fcc0008000000 */
[----:B------:R-:W-:Y:S01]  /*6cd0*/  MOV R0, UR4 ;  /* 0x0000000400007c02 */ /* 0x000fe20008000f00 */
[----:B------:R-:W-:Y:S02]  /*6ce0*/  ULDC UR4, c[0x0][0x608] ;  /* 0x0001820000047ab9 */ /* 0x000fe40000000800 */
[----:B------:R-:W-:Y:S01]  /*6cf0*/  FMUL R8, R8, UR4 ;  /* 0x0000000408087c20 */ /* 0x000fe20008400000 */
[----:B------:R-:W-:-:S04]  /*6d00*/  SHF.L.U32 R0, R0, 0x1f, RZ ;  /* 0x0000001f00007819 */ /* 0x000fc800000006ff */
[----:B------:R-:W2:Y:S01]  /*6d10*/  SYNCS.PHASECHK.TRANS64.TRYWAIT P0, [UR5+0x8], R0 ;  /* 0x00000800ff0075a7 */ /* 0x000ea20008000145 */
[C---:B-1----:R-:W-:Y:S02]  /*6d20*/  LOP3.LUT P1, RZ, R2.reuse, 0x3, RZ, 0xc0, !PT ;  /* 0x0000000302ff7812 */ /* 0x042fe4000782c0ff */
[----:B------:R-:W-:Y:S01]  /*6d30*/  LOP3.LUT R16, R2, 0x7f, RZ, 0xc0, !PT ;  /* 0x0000007f02107812 */ /* 0x000fe200078ec0ff */
[----:B--2---:R-:W-:Y:S10]  /*6d40*/  @!P0 BRA `(.L_x_57) ;  /* 0x0000002800c08947 */ /* 0x004ff40003800000 */
.L_x_111:
[----:B------:R-:W-:Y:S01]  /*6d50*/  USHF.L.U32 UR42, UR42, 0x6, URZ ;  /* 0x000000062a2a7899 */ /* 0x000fe2000800063f */
[----:B------:R-:W-:Y:S01]  /*6d60*/  BSSY B0, `(.L_x_58) ;  /* 0x0000018000007945 */ /* 0x000fe20003800000 */
[----:B------:R-:W-:-:S03]  /*6d70*/  SHF.R.U32.HI R17, RZ, 0x5, R16 ;  /* 0x00000005ff117819 */ /* 0x000fc60000011610 */
[----:B------:R-:W-:Y:S07]  /*6d80*/  @P1 BRA `(.L_x_59) ;  /* 0x0000000000541947 */ /* 0x000fee0003800000 */
[----:B------:R-:W2:Y:S01]  /*6d90*/  S2UR UR4, SR_CTAID.Y ;  /* 0x00000000000479c3 */ /* 0x000ea20000002600 */
[----:B-1----:R-:W-:Y:S01]  /*6da0*/  SHF.R.U32.HI R0, RZ, 0x2, R2 ;  /* 0x00000002ff007819 */ /* 0x002fe20000011602 */
[----:B------:R-:W-:Y:S01]  /*6db0*/  ULDC.64 UR6, c[0x0][0x688] ;  /* 0x0001a20000067ab9 */ /* 0x000fe20000000a00 */
[----:B------:R-:W-:Y:S02]  /*6dc0*/  SHF.L.U32 R3, R17, 0x4, RZ ;  /* 0x0000000411037819 */ /* 0x000fe400000006ff */
[----:B------:R-:W-:-:S03]  /*6dd0*/  LOP3.LUT R0, R0, 0x7, RZ, 0xc0, !PT ;  /* 0x0000000700007812 */ /* 0x000fc600078ec0ff */
[----:B------:R-:W1:Y:S01]  /*6de0*/  S2UR UR5, SR_CTAID.Z ;  /* 0x00000000000579c3 */ /* 0x000e620000002700 */
[----:B------:R-:W-:-:S04]  /*6df0*/  LOP3.LUT R0, R3, 0xfffffff0, R0, 0xe2, !PT ;  /* 0xfffffff003007812 */ /* 0x000fc800078ee200 */
[----:B------:R-:W-:-:S05]  /*6e00*/  IADD3 R3, R0, UR42, RZ ;  /* 0x0000002a00037c10 */ /* 0x000fca000fffe0ff */
[----:B------:R-:W-:Y:S01]  /*6e10*/  VIADD R2, R3, 0x8 ;  /* 0x0000000803027836 */ /* 0x000fe20000000000 */
[----:B--2---:R-:W-:-:S04]  /*6e20*/  UIMAD UR4, UR4, UR6, UR42 ;  /* 0x00000006040472a4 */ /* 0x004fc8000f8e022a */
[----:B-1----:R-:W-:-:S03]  /*6e30*/  UIMAD UR4, UR5, UR7, UR4 ;  /* 0x00000007050472a4 */ /* 0x002fc6000f8e0204 */
[----:B------:R-:W-:Y:S02]  /*6e40*/  ULDC UR5, c[0x0][0x288] ;  /* 0x0000a20000057ab9 */ /* 0x000fe40000000800 */
[----:B------:R-:W-:Y:S02]  /*6e50*/  ISETP.GE.U32.AND P0, PT, R3, UR5, PT ;  /* 0x0000000503007c0c */ /* 0x000fe4000bf06070 */
[----:B------:R-:W-:Y:S02]  /*6e60*/  IADD3 R0, P2, R0, UR4, RZ ;  /* 0x0000000400007c10 */ /* 0x000fe4000ff5e0ff */
[----:B------:R-:W-:Y:S01]  /*6e70*/  ISETP.GE.U32.AND P1, PT, R2, UR5, PT ;  /* 0x0000000502007c0c */ /* 0x000fe2000bf26070 */
[----:B------:R-:W-:Y:S01]  /*6e80*/  ULDC.64 UR4, c[0x0][0x680] ;  /* 0x0001a00000047ab9 */ /* 0x000fe20000000a00 */
[----:B------:R-:W-:Y:S02]  /*6e90*/  IADD3.X R3, RZ, RZ, RZ, P2, !PT ;  /* 0x000000ffff037210 */ /* 0x000fe400017fe4ff */
[----:B------:R-:W-:-:S04]  /*6ea0*/  LEA R2, P2, R0, UR4, 0x2 ;  /* 0x0000000400027c11 */ /* 0x000fc8000f8410ff */
[----:B------:R-:W-:-:S05]  /*6eb0*/  LEA.HI.X R3, R0, UR5, R3, 0x2, P2 ;  /* 0x0000000500037c11 */ /* 0x000fca00090f1403 */
[----:B------:R2:W-:Y:S04]  /*6ec0*/  @!P0 STG.E desc[UR8][R2.64], R11 ;  /* 0x0000000b02008986 */ /* 0x0005e8000c101908 */
[----:B------:R2:W-:Y:S02]  /*6ed0*/  @!P1 STG.E desc[UR8][R2.64+0x20], R9 ;  /* 0x0000200902009986 */ /* 0x0005e4000c101908 */
.L_x_59:
[----:B------:R-:W-:Y:S05]  /*6ee0*/  BSYNC B0 ;  /* 0x0000000000007941 */ /* 0x000fea0003800000 */
.L_x_58:
[----:B------:R-:W-:Y:S01]  /*6ef0*/  ULDC.64 UR4, c[0x0][0x730] ;  /* 0x0001cc0000047ab9 */ /* 0x000fe20000000a00 */
[-C--:B------:R-:W-:Y:S01]  /*6f00*/  FMUL R26, R26, R8.reuse ;  /* 0x000000081a1a7220 */ /* 0x080fe20000400000 */
[----:B------:R-:W-:Y:S01]  /*6f10*/  ISETP.NE.U32.AND P0, PT, RZ, UR4, PT ;  /* 0x00000004ff007c0c */ /* 0x000fe2000bf05070 */
[-C--:B------:R-:W-:Y:S01]  /*6f20*/  FMUL R88, R27, R8.reuse ;  /* 0x000000081b587220 */ /* 0x080fe20000400000 */
[-C--:B------:R-:W-:Y:S01]  /*6f30*/  FMUL R30, R30, R8.reuse ;  /* 0x000000081e1e7220 */ /* 0x080fe20000400000 */
[-C--:B------:R-:W-:Y:S01]  /*6f40*/  FMUL R90, R31, R8.reuse ;  /* 0x000000081f5a7220 */ /* 0x080fe20000400000 */
[----:B------:R-:W-:Y:S01]  /*6f50*/  ISETP.NE.AND.EX P0, PT, RZ, UR5, PT, P0 ;  /* 0x00000005ff007c0c */ /* 0x000fe2000bf05300 */
        /* <DEDUP_REMOVED lines=28> */
[----:B------:R-:W-:Y:S06]  /*7120*/  @P0 BRA `(.L_x_60) ;  /* 0x0000000000200947 */ /* 0x000fec0003800000 */
[----:B------:R-:W-:Y:S02]  /*7130*/  ULDC.64 UR4, c[0x0][0x728] ;  /* 0x0001ca0000047ab9 */ /* 0x000fe40000000a00 */
[----:B------:R-:W-:-:S04]  /*7140*/  ISETP.NE.U32.AND P0, PT, RZ, UR4, PT ;  /* 0x00000004ff007c0c */ /* 0x000fc8000bf05070 */
[----:B------:R-:W-:-:S13]  /*7150*/  ISETP.NE.AND.EX P0, PT, RZ, UR5, PT, P0 ;  /* 0x00000005ff007c0c */ /* 0x000fda000bf05300 */
[----:B------:R-:W-:Y:S05]  /*7160*/  @!P0 BRA `(.L_x_61) ;  /* 0x00000000000c8947 */ /* 0x000fea0003800000 */
[----:B-12---:R-:W1:Y:S02]  /*7170*/  LDC.64 R2, c[0x0][0x728] ;  /* 0x0001ca00ff027b82 */ /* 0x006e640000000a00 */
[----:B-1----:R4:W5:Y:S01]  /*7180*/  LDG.E R2, desc[UR8][R2.64] ;  /* 0x0000000802027981 */ /* 0x002962000c1e1900 */
[----:B------:R-:W-:Y:S05]  /*7190*/  BRA `(.L_x_60) ;  /* 0x0000000000047947 */ /* 0x000fea0003800000 */
.L_x_61:
[----:B--2---:R-:W3:Y:S02]  /*71a0*/  LDC R2, c[0x0][0x720] ;  /* 0x0001c800ff027b82 */ /* 0x004ee40000000800 */
.L_x_60:
[----:B-1----:R-:W-:Y:S02]  /*71b0*/  MOV R0, RZ ;  /* 0x000000ff00007202 */ /* 0x002fe40000000f00 */
[----:B---3-5:R-:W-:Y:S02]  /*71c0*/  MOV R51, R2 ;  /* 0x0000000200337202 */ /* 0x028fe40000000f00 */
[----:B------:R-:W-:-:S13]  /*71d0*/  LOP3.LUT P0, RZ, R0, 0x1bf, RZ, 0xc0, !PT ;  /* 0x000001bf00ff7812 */ /* 0x000fda000780c0ff */
[----:B------:R-:W-:Y:S05]  /*71e0*/  @!P0 BRA `(.L_x_62) ;  /* 0x0000000000408947 */ /* 0x000fea0003800000 */
[----:B------:R-:W-:Y:S01]  /*71f0*/  MOV R0, 0x0 ;  /* 0x0000000000007802 */ /* 0x000fe20000000f00 */
[----:B------:R-:W-:Y:S01]  /*7200*/  ULDC.64 UR4, c[0x4][0x70] ;  /* 0x01001c0000047ab9 */ /* 0x000fe20000000a00 */
[----:B------:R-:W-:Y:S01]  /*7210*/  ULDC.64 UR6, c[0x4][0x8] ;  /* 0x0100020000067ab9 */ /* 0x000fe20000000a00 */
[----:B------:R-:W-:Y:S01]  /*7220*/  MOV R4, UR4 ;  /* 0x0000000400047c02 */ /* 0x000fe20008000f00 */
[----:B--2-4-:R1:W2:Y:S01]  /*7230*/  LDC.64 R2, c[0x4][R0] ;  /* 0x0100000000027b82 */ /* 0x0142a20000000a00 */
[----:B------:R-:W-:Y:S01]  /*7240*/  MOV R5, UR5 ;  /* 0x0000000500057c02 */ /* 0x000fe20008000f00 */
[----:B------:R-:W-:Y:S01]  /*7250*/  ULDC.64 UR4, c[0x4][0x78] ;  /* 0x01001e0000047ab9 */ /* 0x000fe20000000a00 */
[----:B------:R-:W-:Y:S01]  /*7260*/  MOV R10, UR6 ;  /* 0x00000006000a7c02 */ /* 0x000fe20008000f00 */
[----:B------:R-:W-:Y:S01]  /*7270*/  IMAD.U32 R6, RZ, RZ, UR4 ;  /* 0x00000004ff067e24 */ /* 0x000fe2000f8e00ff */
[----:B------:R-:W-:Y:S01]  /*7280*/  MOV R7, UR5 ;  /* 0x0000000500077c02 */ /* 0x000fe20008000f00 */
[----:B------:R-:W-:Y:S01]  /*7290*/  IMAD.MOV.U32 R12, RZ, RZ, 0x1 ;  /* 0x00000001ff0c7424 */ /* 0x000fe200078e00ff */
[----:B------:R-:W-:-:S02]  /*72a0*/  MOV R11, UR7 ;  /* 0x00000007000b7c02 */ /* 0x000fc40008000f00 */
[----:B------:R-:W-:Y:S02]  /*72b0*/  MOV R8, 0x70 ;  /* 0x0000007000087802 */ /* 0x000fe40000000f00 */
[----:B-1----:R-:W-:-:S07]  /*72c0*/  MOV R13, RZ ;  /* 0x000000ff000d7202 */ /* 0x002fce0000000f00 */
[----:B------:R-:W-:-:S07]  /*72d0*/  LEPC R20, `(.L_x_62) ;  /* 0x000000001014794e */ /* 0x000fce0000000000 */
[----:B--2---:R-:W-:Y:S05]  /*72e0*/  CALL.ABS.NOINC R2 ;  /* 0x0000000002007343 */ /* 0x004fea0003c00000 */
.L_x_62:
[----:B------:R-:W-:Y:S02]  /*72f0*/  MOV R18, UR37 ;  /* 0x0000002500127c02 */ /* 0x000fe40008000f00 */
[----:B--2-4-:R-:W-:-:S05]  /*7300*/  MOV R3, UR36 ;  /* 0x0000002400037c02 */ /* 0x014fca0008000f00 */
[----:B------:R-:W-:-:S05]  /*7310*/  IMAD R18, R3, 0x2200, R18 ;  /* 0x0000220003127824 */ /* 0x000fca00078e0212 */
[----:B------:R-:W-:-:S04]  /*7320*/  IADD3 R19, R18, -0x2200, RZ ;  /* 0xffffde0012137810 */ /* 0x000fc80007ffe0ff */
[----:B------:R-:W-:-:S13]  /*7330*/  LOP3.LUT P0, RZ, R19, 0x1b0, RZ, 0xc0, !PT ;  /* 0x000001b013ff7812 */ /* 0x000fda000780c0ff */
[----:B------:R-:W-:Y:S05]  /*7340*/  @!P0 BRA `(.L_x_63) ;  /* 0x0000000000408947 */ /* 0x000fea0003800000 */
[----:B------:R-:W-:Y:S01]  /*7350*/  MOV R0, 0x0 ;  /* 0x0000000000007802 */ /* 0x000fe20000000f00 */
[----:B------:R-:W-:Y:S01]  /*7360*/  ULDC.64 UR4, c[0x4][0x70] ;  /* 0x01001c0000047ab9 */ /* 0x000fe20000000a00 */
[----:B------:R-:W-:Y:S01]  /*7370*/  ULDC.64 UR6, c[0x4][0x78] ;  /* 0x01001e0000067ab9 */ /* 0x000fe20000000a00 */
[----:B------:R-:W-:Y:S01]  /*7380*/  IMAD.U32 R4, RZ, RZ, UR4 ;  /* 0x00000004ff047e24 */ /* 0x000fe2000f8e00ff */
[----:B------:R1:W2:Y:S01]  /*7390*/  LDC.64 R2, c[0x4][R0] ;  /* 0x0100000000027b82 */ /* 0x0002a20000000a00 */
[----:B------:R-:W-:Y:S01]  /*73a0*/  MOV R5, UR5 ;  /* 0x0000000500057c02 */ /* 0x000fe20008000f00 */
[----:B------:R-:W-:Y:S01]  /*73b0*/  ULDC.64 UR4, c[0x4][0x10] ;  /* 0x0100040000047ab9 */ /* 0x000fe20000000a00 */
[----:B------:R-:W-:Y:S01]  /*73c0*/  MOV R6, UR6 ;  /* 0x0000000600067c02 */ /* 0x000fe20008000f00 */
[----:B------:R-:W-:Y:S01]  /*73d0*/  IMAD.U32 R11, RZ, RZ, UR5 ;  /* 0x00000005ff0b7e24 */ /* 0x000fe2000f8e00ff */
[----:B------:R-:W-:Y:S02]  /*73e0*/  MOV R7, UR7 ;  /* 0x0000000700077c02 */ /* 0x000fe40008000f00 */
[----:B------:R-:W-:-:S02]  /*73f0*/  MOV R10, UR4 ;  /* 0x00000004000a7c02 */ /* 0x000fc40008000f00 */
[----:B------:R-:W-:Y:S02]  /*7400*/  MOV R8, 0x70 ;  /* 0x0000007000087802 */ /* 0x000fe40000000f00 */
[----:B------:R-:W-:Y:S02]  /*7410*/  MOV R12, 0x1 ;  /* 0x00000001000c7802 */ /* 0x000fe40000000f00 */
[----:B-1----:R-:W-:-:S07]  /*7420*/  MOV R13, RZ ;  /* 0x000000ff000d7202 */ /* 0x002fce0000000f00 */
[----:B------:R-:W-:-:S07]  /*7430*/  LEPC R20, `(.L_x_63) ;  /* 0x000000001014794e */ /* 0x000fce0000000000 */
[----:B--2---:R-:W-:Y:S05]  /*7440*/  CALL.ABS.NOINC R2 ;  /* 0x0000000002007343 */ /* 0x004fea0003c00000 */
.L_x_63:
[----:B------:R-:W1:Y:S01]  /*7450*/  S2R R5, SR_TID.X ;  /* 0x0000000000057919 */ /* 0x000e620000002100 */
[----:B------:R-:W-:Y:S01]  /*7460*/  ULDC.64 UR4, c[0x0][0x730] ;  /* 0x0001cc0000047ab9 */ /* 0x000fe20000000a00 */
[----:B------:R-:W-:Y:S02]  /*7470*/  IADD3 R16, R16, 0x1f, RZ ;  /* 0x0000001f10107810 */ /* 0x000fe40007ffe0ff */
[----:B------:R-:W-:Y:S02]  /*7480*/  ISETP.NE.U32.AND P0, PT, RZ, UR4, PT ;  /* 0x00000004ff007c0c */ /* 0x000fe4000bf05070 */
[----:B------:R-:W-:Y:S02]  /*7490*/  ISETP.GT.U32.AND P1, PT, R16, 0x3e, PT ;  /* 0x0000003e1000780c */ /* 0x000fe40003f24070 */
[----:B------:R-:W-:-:S13]  /*74a0*/  ISETP.NE.AND.EX P0, PT, RZ, UR5, PT, P0 ;  /* 0x00000005ff007c0c */ /* 0x000fda000bf05300 */
[----:B------:R-:W2:Y:S01]  /*74b0*/  @P0 LDC R51, c[0x0][0x720] ;  /* 0x0001c800ff330b82 */ /* 0x000ea20000000800 */
[C---:B-1----:R-:W-:Y:S02]  /*74c0*/  SHF.L.U32 R0, R5.reuse, 0x5, RZ ;  /* 0x0000000505007819 */ /* 0x042fe400000006ff */
[----:B------:R-:W-:Y:S02]  /*74d0*/  SHF.R.U32.HI R3, RZ, 0x1, R5 ;  /* 0x00000001ff037819 */ /* 0x000fe40000011605 */
[C---:B------:R-:W-:Y:S02]  /*74e0*/  LOP3.LUT R2, R0.reuse, 0xc0, RZ, 0xc0, !PT ;  /* 0x000000c000027812 */ /* 0x040fe400078ec0ff */
[----:B------:R-:W-:Y:S02]  /*74f0*/  LOP3.LUT R4, R0, 0x20, RZ, 0xc0, !PT ;  /* 0x0000002000047812 */ /* 0x000fe400078ec0ff */
[----:B------:R-:W-:Y:S01]  /*7500*/  LOP3.LUT R2, R2, 0x8, R3, 0xf8, !PT ;  /* 0x0000000802027812 */ /* 0x000fe200078ef803 */
[----:B------:R-:W-:Y:S01]  /*7510*/  IMAD.SHL.U32 R3, R5, 0x4, RZ ;  /* 0x0000000405037824 */ /* 0x000fe200078e00ff */
[----:B------:R-:W-:-:S02]  /*7520*/  LEA R4, R17, R4, 0x9 ;  /* 0x0000000411047211 */ /* 0x000fc400078e48ff */
[----:B------:R-:W-:Y:S01]  /*7530*/  LOP3.LUT R0, R0, 0x100, RZ, 0xc0, !PT ;  /* 0x0000010000007812 */ /* 0x000fe200078ec0ff */
[-C--:B--2---:R-:W-:Y:S01]  /*7540*/  FMUL R7, R88, R51.reuse ;  /* 0x0000003358077220 */ /* 0x084fe20000400000 */
[----:B------:R-:W-:Y:S01]  /*7550*/  LOP3.LUT R3, R2, 0x18, R3, 0x78, !PT ;  /* 0x0000001802037812 */ /* 0x000fe200078e7803 */
[-C--:B------:R-:W-:Y:S01]  /*7560*/  FMUL R2, R30, R51.reuse ;  /* 0x000000331e027220 */ /* 0x080fe20000400000 */
[----:B------:R-:W-:Y:S01]  /*7570*/  LOP3.LUT P0, RZ, R5, 0x4, RZ, 0xc0, !PT ;  /* 0x0000000405ff7812 */ /* 0x000fe2000780c0ff */
[-C--:B------:R-:W-:Y:S01]  /*7580*/  FMUL R5, R22, R51.reuse ;  /* 0x0000003316057220 */ /* 0x080fe20000400000 */
[----:B------:R-:W-:Y:S01]  /*7590*/  IADD3 R3, R3, R4, R0 ;  /* 0x0000000403037210 */ /* 0x000fe20007ffe000 */
[-C--:B------:R-:W-:Y:S01]  /*75a0*/  FMUL R4, R24, R51.reuse ;  /* 0x0000003318047220 */ /* 0x080fe20000400000 */
[-C--:B------:R-:W-:Y:S01]  /*75b0*/  FMUL R0, R26, R51.reuse ;  /* 0x000000331a007220 */ /* 0x080fe20000400000 */
[-C--:B------:R-:W-:Y:S01]  /*75c0*/  FMUL R9, R90, R51.reuse ;  /* 0x000000335a097220 */ /* 0x080fe20000400000 */
[-C--:B------:R-:W-:Y:S01]  /*75d0*/  FMUL R10, R34, R51.reuse ;  /* 0x00000033220a7220 */ /* 0x080fe20000400000 */
[-C--:B------:R-:W-:Y:S01]  /*75e0*/  FMUL R11, R92, R51.reuse ;  /* 0x000000335c0b7220 */ /* 0x080fe20000400000 */
[-C--:B------:R-:W-:Y:S01]  /*75f0*/  FMUL R12, R38, R51.reuse ;  /* 0x00000033260c7220 */ /* 0x080fe20000400000 */
[-C--:B------:R-:W-:Y:S01]  /*7600*/  FMUL R13, R94, R51.reuse ;  /* 0x000000335e0d7220 */ /* 0x080fe20000400000 */
[----:B------:R-:W-:Y:S01]  /*7610*/  F2FP.F16.F32.PACK_AB R4, R5, R4 ;  /* 0x000000040504723e */ /* 0x000fe200000000ff */
[-C--:B------:R-:W-:Y:S01]  /*7620*/  FMUL R6, R28, R51.reuse ;  /* 0x000000331c067220 */ /* 0x080fe20000400000 */
[-C--:B------:R-:W-:Y:S01]  /*7630*/  FMUL R29, R29, R51.reuse ;  /* 0x000000331d1d7220 */ /* 0x080fe20000400000 */
[-C--:B------:R-:W-:Y:S01]  /*7640*/  FMUL R8, R32, R51.reuse ;  /* 0x0000003320087220 */ /* 0x080fe20000400000 */
[-C--:B------:R-:W-:Y:S01]  /*7650*/  FMUL R33, R33, R51.reuse ;  /* 0x0000003321217220 */ /* 0x080fe20000400000 */
[-C--:B------:R-:W-:Y:S01]  /*7660*/  FMUL R36, R36, R51.reuse ;  /* 0x0000003324247220 */ /* 0x080fe20000400000 */
[-C--:B------:R-:W-:Y:S01]  /*7670*/  FMUL R37, R37, R51.reuse ;  /* 0x0000003325257220 */ /* 0x080fe20000400000 */
[----:B------:R-:W-:Y:S01]  /*7680*/  F2FP.F16.F32.PACK_AB R5, R7, R0 ;  /* 0x000000000705723e */ /* 0x000fe200000000ff */
[----:B------:R-:W-:Y:S01]  /*7690*/  FMUL R15, R42, R51 ;  /* 0x000000332a0f7220 */ /* 0x000fe20000400000 */
[----:B------:R-:W-:Y:S01]  /*76a0*/  LEA R19, R3, R19, 0x1 ;  /* 0x0000001303137211 */ /* 0x000fe200078e08ff */
[-C--:B------:R-:W-:Y:S01]  /*76b0*/  FMUL R41, R41, R51.reuse ;  /* 0x0000003329297220 */ /* 0x080fe20000400000 */
[----:B------:R-:W-:Y:S01]  /*76c0*/  MOV R0, 0x10 ;  /* 0x0000001000007802 */ /* 0x000fe20000000f00 */
[-C--:B------:R-:W-:Y:S01]  /*76d0*/  FMUL R40, R40, R51.reuse ;  /* 0x0000003328287220 */ /* 0x080fe20000400000 */
[----:B------:R-:W-:Y:S01]  /*76e0*/  F2FP.F16.F32.PACK_AB R7, R9, R2 ;  /* 0x000000020907723e */ /* 0x000fe200000000ff */
        /* <DEDUP_REMOVED lines=47> */
[----:B------:R-:W-:Y:S01]  /*79e0*/  F2FP.F16.F32.PACK_AB R6, R29, R6 ;  /* 0x000000061d06723e */ /* 0x000fe200000000ff */
[----:B------:R-:W-:Y:S01]  /*79f0*/  VIADD R13, R19, 0x1000 ;  /* 0x00001000130d7836 */ /* 0x000fe20000000000 */
[----:B------:R-:W-:-:S02]  /*7a00*/  F2FP.F16.F32.PACK_AB R8, R33, R8 ;  /* 0x000000082108723e */ /* 0x000fc400000000ff */
[----:B------:R-:W-:Y:S02]  /*7a10*/  F2FP.F16.F32.PACK_AB R10, R37, R36 ;  /* 0x00000024250a723e */ /* 0x000fe400000000ff */
[----:B------:R-:W-:Y:S01]  /*7a20*/  SEL R0, R0, 0xfffffff0, !P0 ;  /* 0xfffffff000007807 */ /* 0x000fe20004000000 */
[----:B------:R-:W-:Y:S06]  /*7a30*/  @P1 BRA `(.L_x_64) ;  /* 0x0000000000041947 */ /* 0x000fec0003800000 */
[----:B------:R-:W-:-:S04]  /*7a40*/  DEPBAR.LE SB0, 0x1 ;  /* 0x000080400000791a */ /* 0x000fc80000000000 */
.L_x_64:
[----:B------:R-:W-:Y:S05]  /*7a50*/  WARPSYNC.ALL ;  /* 0x0000000000007948 */ /* 0x000fea0003800000 */
[----:B------:R-:W-:Y:S01]  /*7a60*/  BAR.SYNC.DEFER_BLOCKING 0x1, 0x80 ;  /* 0x0042000000007b1d */ /* 0x000fe20000010000 */
[----:B------:R-:W-:Y:S02]  /*7a70*/  LEA R3, R3, R18, 0x1 ;  /* 0x0000001203037211 */ /* 0x000fe400078e08ff */
[C---:B------:R-:W-:Y:S02]  /*7a80*/  LEA R13, R0.reuse, R13, 0x1 ;  /* 0x0000000d000d7211 */ /* 0x040fe400078e08ff */
[----:B------:R-:W-:Y:S01]  /*7a90*/  LEA R0, R0, R19, 0x1 ;  /* 0x0000001300007211 */ /* 0x000fe200078e08ff */
[----:B------:R-:W-:Y:S01]  /*7aa0*/  BSSY B0, `(.L_x_65) ;  /* 0x000001e000007945 */ /* 0x000fe20003800000 */
[----:B------:R-:W-:-:S02]  /*7ab0*/  F2FP.F16.F32.PACK_AB R88, R41, R40 ;  /* 0x000000282958723e */ /* 0x000fc400000000ff */
[----:B------:R-:W-:Y:S02]  /*7ac0*/  F2FP.F16.F32.PACK_AB R89, R14, R15 ;  /* 0x0000000f0e59723e */ /* 0x000fe400000000ff */
[----:B------:R-:W-:Y:S02]  /*7ad0*/  F2FP.F16.F32.PACK_AB R90, R45, R44 ;  /* 0x0000002c2d5a723e */ /* 0x000fe400000000ff */
[----:B------:R-:W-:Y:S02]  /*7ae0*/  F2FP.F16.F32.PACK_AB R91, R16, R17 ;  /* 0x00000011105b723e */ /* 0x000fe400000000ff */
[----:B------:R-:W-:Y:S02]  /*7af0*/  F2FP.F16.F32.PACK_AB R92, R49, R48 ;  /* 0x00000030315c723e */ /* 0x000fe400000000ff */
[----:B------:R-:W-:Y:S02]  /*7b00*/  F2FP.F16.F32.PACK_AB R93, R20, R21 ;  /* 0x00000015145d723e */ /* 0x000fe400000000ff */
[----:B------:R-:W-:-:S02]  /*7b10*/  F2FP.F16.F32.PACK_AB R94, R53, R52 ;  /* 0x00000034355e723e */ /* 0x000fc400000000ff */
[----:B------:R-:W-:Y:S01]  /*7b20*/  F2FP.F16.F32.PACK_AB R95, R22, R23 ;  /* 0x00000017165f723e */ /* 0x000fe200000000ff */
[----:B------:R1:W-:Y:S04]  /*7b30*/  STSM.16.M88.4 [R3+-0x2200], R4 ;  /* 0xffde000403007844 */ /* 0x0003e80000000200 */
[----:B------:R1:W-:Y:S01]  /*7b40*/  STSM.16.M88.4 [R0], R8 ;  /* 0x0000000800007844 */ /* 0x0003e20000000200 */
[----:B------:R-:W-:Y:S01]  /*7b50*/  @!PT LDS RZ, [RZ] ;  /* 0x00000000fffff984 */ /* 0x000fe20000000800 */
[----:B------:R-:W-:Y:S01]  /*7b60*/  @!PT LDS RZ, [RZ] ;  /* 0x00000000fffff984 */ /* 0x000fe20000000800 */
[----:B------:R-:W-:Y:S01]  /*7b70*/  @!PT LDS RZ, [RZ] ;  /* 0x00000000fffff984 */ /* 0x000fe20000000800 */
[----:B------:R-:W-:Y:S01]  /*7b80*/  @!PT LDS RZ, [RZ] ;  /* 0x00000000fffff984 */ /* 0x000fe20000000800 */
[----:B------:R2:W-:Y:S06]  /*7b90*/  MEMBAR.ALL.CTA ;  /* 0x0000000000007992 */ /* 0x0005ec0000008000 */
[----:B--2---:R-:W2:Y:S02]  /*7ba0*/  FENCE.VIEW.ASYNC.S ;  /* 0x00000000000073c6 */ /* 0x004ea40000000000 */
[----:B--2---:R-:W-:Y:S06]  /*7bb0*/  BAR.SYNC.DEFER_BLOCKING 0x1, 0x80 ;  /* 0x0042000000007b1d */ /* 0x004fec0000010000 */
[----:B------:R-:W-:Y:S05]  /*7bc0*/  @P1 BRA `(.L_x_66) ;  /* 0x00000000002c1947 */ /* 0x000fea0003800000 */
[----:B------:R-:W-:Y:S01]  /*7bd0*/  S2UR UR44, SR_CTAID.Z ;  /* 0x00000000002c79c3 */ /* 0x000fe20000002700 */
[----:B------:R-:W-:Y:S01]  /*7be0*/  R2UR UR40, R18 ;  /* 0x00000000122872ca */ /* 0x000fe200000e0000 */
[----:B------:R-:W-:Y:S01]  /*7bf0*/  ULDC.64 UR4, c[0x0][0x198] ;  /* 0x0000660000047ab9 */ /* 0x000fe20000000a00 */
[----:B------:R-:W-:Y:S01]  /*7c00*/  UMOV UR41, URZ ;  /* 0x0000003f00297c82 */ /* 0x000fe20008000000 */
[----:B------:R-:W-:-:S04]  /*7c10*/  UIADD3 UR4, UP0, UR4, 0x670, URZ ;  /* 0x0000067004047890 */ /* 0x000fc8000ff1e03f */
[----:B------:R-:W2:Y:S01]  /*7c20*/  S2UR UR43, SR_CTAID.Y ;  /* 0x00000000002b79c3 */ /* 0x000ea20000002600 */
[----:B------:R-:W-:-:S05]  /*7c30*/  UIADD3.X UR5, URZ, UR5, URZ, UP0, !UPT ;  /* 0x000000053f057290 */ /* 0x000fca00087fe43f */
[----:B------:R-:W-:-:S09]  /*7c40*/  UIADD3 UR40, UR40, -0x2200, URZ ;  /* 0xffffde0028287890 */ /* 0x000fd2000fffe03f */
[----:B--2---:R2:W-:Y:S01]  /*7c50*/  UTMASTG.4D [UR40], [UR4] ;  /* 0x00000028040073b5 */ /* 0x0045e20008018000 */
[----:B------:R0:W-:Y:S01]  /*7c60*/  UTMACMDFLUSH ;  /* 0x00000000000079b7 */ /* 0x0001e20000000000 */
[----:B--2---:R-:W-:-:S04]  /*7c70*/  DEPBAR.LE SB0, 0x1 ;  /* 0x000080400000791a */ /* 0x004fc80000000000 */
.L_x_66:
[----:B------:R-:W-:Y:S05]  /*7c80*/  BSYNC B0 ;  /* 0x0000000000007941 */ /* 0x000fea0003800000 */
.L_x_65:
[----:B------:R-:W-:Y:S01]  /*7c90*/  BAR.SYNC.DEFER_BLOCKING 0x1, 0x80 ;  /* 0x0042000000007b1d */ /* 0x000fe20000010000 */
[----:B------:R-:W-:Y:S02]  /*7ca0*/  F2FP.F16.F32.PACK_AB R56, R57, R56 ;  /* 0x000000383938723e */ /* 0x000fe400000000ff */
[----:B------:R-:W-:Y:S02]  /*7cb0*/  F2FP.F16.F32.PACK_AB R64, R65, R64 ;  /* 0x000000404140723e */ /* 0x000fe400000000ff */
[----:B------:R-:W-:Y:S01]  /*7cc0*/  F2FP.F16.F32.PACK_AB R57, R24, R25 ;  /* 0x000000191839723e */ /* 0x000fe200000000ff */
[----:B------:R-:W-:Y:S01]  /*7cd0*/  BSSY B0, `(.L_x_67) ;  /* 0x000001b000007945 */ /* 0x000fe20003800000 */
[----:B------:R-:W-:Y:S02]  /*7ce0*/  F2FP.F16.F32.PACK_AB R58, R61, R60 ;  /* 0x0000003c3d3a723e */ /* 0x000fe400000000ff */
[----:B------:R-:W-:Y:S02]  /*7cf0*/  F2FP.F16.F32.PACK_AB R59, R26, R27 ;  /* 0x0000001b1a3b723e */ /* 0x000fe400000000ff */
[----:B------:R-:W-:-:S02]  /*7d00*/  F2FP.F16.F32.PACK_AB R65, R28, R31 ;  /* 0x0000001f1c41723e */ /* 0x000fc400000000ff */
[----:B------:R-:W-:Y:S02]  /*7d10*/  F2FP.F16.F32.PACK_AB R66, R69, R68 ;  /* 0x000000444542723e */ /* 0x000fe400000000ff */
[----:B------:R-:W-:Y:S01]  /*7d20*/  F2FP.F16.F32.PACK_AB R67, R30, R35 ;  /* 0x000000231e43723e */ /* 0x000fe200000000ff */
[----:B------:R2:W-:Y:S04]  /*7d30*/  STSM.16.M88.4 [R19+0x1000], R88 ;  /* 0x0010005813007844 */ /* 0x0005e80000000200 */
[----:B------:R2:W-:Y:S01]  /*7d40*/  STSM.16.M88.4 [R0+0x1000], R92 ;  /* 0x0010005c00007844 */ /* 0x0005e20000000200 */
[----:B------:R-:W-:Y:S01]  /*7d50*/  @!PT LDS RZ, [RZ] ;  /* 0x00000000fffff984 */ /* 0x000fe20000000800 */
[----:B------:R-:W-:Y:S01]  /*7d60*/  @!PT LDS RZ, [RZ] ;  /* 0x00000000fffff984 */ /* 0x000fe20000000800 */
[----:B------:R-:W-:Y:S01]  /*7d70*/  @!PT LDS RZ, [RZ] ;  /* 0x00000000fffff984 */ /* 0x000fe20000000800 */
[----:B------:R-:W-:Y:S01]  /*7d80*/  @!PT LDS RZ, [RZ] ;  /* 0x00000000fffff984 */ /* 0x000fe20000000800 */
[----:B------:R3:W-:Y:S06]  /*7d90*/  MEMBAR.ALL.CTA ;  /* 0x0000000000007992 */ /* 0x0007ec0000008000 */
[----:B---3--:R-:W3:Y:S02]  /*7da0*/  FENCE.VIEW.ASYNC.S ;  /* 0x00000000000073c6 */ /* 0x008ee40000000000 */
[----:B---3--:R-:W-:Y:S06]  /*7db0*/  BAR.SYNC.DEFER_BLOCKING 0x1, 0x80 ;  /* 0x0042000000007b1d */ /* 0x008fec0000010000 */
[----:B------:R-:W-:Y:S05]  /*7dc0*/  @P1 BRA `(.L_x_68) ;  /* 0x00000000002c1947 */ /* 0x000fea0003800000 */
[----:B------:R-:W-:Y:S01]  /*7dd0*/  S2UR UR44, SR_CTAID.Z ;  /* 0x00000000002c79c3 */ /* 0x000fe20000002700 */
[----:B------:R-:W-:Y:S01]  /*7de0*/  R2UR UR40, R18 ;  /* 0x00000000122872ca */ /* 0x000fe200000e0000 */
[----:B------:R-:W-:Y:S01]  /*7df0*/  ULDC.64 UR4, c[0x0][0x198] ;  /* 0x0000660000047ab9 */ /* 0x000fe20000000a00 */
[----:B------:R-:W-:Y:S01]  /*7e00*/  UMOV UR41, 0x20 ;  /* 0x0000002000297882 */ /* 0x000fe20000000000 */
[----:B------:R-:W-:-:S04]  /*7e10*/  UIADD3 UR4, UP0, UR4, 0x670, URZ ;  /* 0x0000067004047890 */ /* 0x000fc8000ff1e03f */
[----:B------:R-:W3:Y:S01]  /*7e20*/  S2UR UR43, SR_CTAID.Y ;  /* 0x00000000002b79c3 */ /* 0x000ee20000002600 */
[----:B------:R-:W-:-:S05]  /*7e30*/  UIADD3.X UR5, URZ, UR5, URZ, UP0, !UPT ;  /* 0x000000053f057290 */ /* 0x000fca00087fe43f */
[----:B------:R-:W-:-:S09]  /*7e40*/  UIADD3 UR40, UR40, -0x1200, URZ ;  /* 0xffffee0028287890 */ /* 0x000fd2000fffe03f */
[----:B---3--:R3:W-:Y:S01]  /*7e50*/  UTMASTG.4D [UR40], [UR4] ;  /* 0x00000028040073b5 */ /* 0x0087e20008018000 */
[----:B------:R0:W-:Y:S01]  /*7e60*/  UTMACMDFLUSH ;  /* 0x00000000000079b7 */ /* 0x0001e20000000000 */
[----:B---3--:R-:W-:-:S04]  /*7e70*/  DEPBAR.LE SB0, 0x1 ;  /* 0x000080400000791a */ /* 0x008fc80000000000 */
.L_x_68:
[----:B------:R-:W-:Y:S05]  /*7e80*/  BSYNC B0 ;  /* 0x0000000000007941 */ /* 0x000fea0003800000 */
.L_x_67:
        /* <DEDUP_REMOVED lines=10> */
[----:B------:R3:W-:Y:S04]  /*7f30*/  STSM.16.M88.4 [R19], R56 ;  /* 0x0000003813007844 */ /* 0x0007e80000000200 */
[----:B------:R3:W-:Y:S01]  /*7f40*/  STSM.16.M88.4 [R0], R64 ;  /* 0x0000004000007844 */ /* 0x0007e20000000200 */
[----:B------:R-:W-:Y:S01]  /*7f50*/  @!PT LDS RZ, [RZ] ;  /* 0x00000000fffff984 */ /* 0x000fe20000000800 */
[----:B------:R-:W-:Y:S01]  /*7f60*/  @!PT LDS RZ, [RZ] ;  /* 0x00000000fffff984 */ /* 0x000fe20000000800 */
[----:B------:R-:W-:Y:S01]  /*7f70*/  @!PT LDS RZ, [RZ] ;  /* 0x00000000fffff984 */ /* 0x000fe20000000800 */
[----:B------:R-:W-:Y:S01]  /*7f80*/  @!PT LDS RZ, [RZ] ;  /* 0x00000000fffff984 */ /* 0x000fe20000000800 */
[----:B------:R4:W-:Y:S06]  /*7f90*/  MEMBAR.ALL.CTA ;  /* 0x0000000000007992 */ /* 0x0009ec0000008000 */
[----:B----4-:R-:W4:Y:S02]  /*7fa0*/  FENCE.VIEW.ASYNC.S ;  /* 0x00000000000073c6 */ /* 0x010f240000000000 */
[----:B----4-:R-:W-:Y:S06]  /*7fb0*/  BAR.SYNC.DEFER_BLOCKING 0x1, 0x80 ;  /* 0x0042000000007b1d */ /* 0x010fec0000010000 */
[----:B------:R-:W-:Y:S05]  /*7fc0*/  @P1 BRA `(.L_x_70) ;  /* 0x0000000000301947 */ /* 0x000fea0003800000 */
[----:B------:R-:W-:Y:S01]  /*7fd0*/  S2UR UR12, SR_CTAID.Z ;  /* 0x00000000000c79c3 */ /* 0x000fe20000002700 */
[----:B------:R-:W-:Y:S01]  /*7fe0*/  R2UR UR8, R18 ;  /* 0x00000000120872ca */ /* 0x000fe200000e0000 */
[----:B------:R-:W-:Y:S01]  /*7ff0*/  ULDC.64 UR4, c[0x0][0x198] ;  /* 0x0000660000047ab9 */ /* 0x000fe20000000a00 */
[----:B------:R-:W-:Y:S01]  /*8000*/  UMOV UR9, 0x40 ;  /* 0x0000004000097882 */ /* 0x000fe20000000000 */
[----:B------:R-:W-:Y:S01]  /*8010*/  UIADD3 UR4, UP0, UR4, 0x670, URZ ;  /* 0x0000067004047890 */ /* 0x000fe2000ff1e03f */
[----:B------:R-:W-:-:S03]  /*8020*/  UMOV UR10, UR42 ;  /* 0x0000002a000a7c82 */ /* 0x000fc60008000000 */
[----:B------:R-:W4:Y:S01]  /*8030*/  S2UR UR11, SR_CTAID.Y ;  /* 0x00000000000b79c3 */ /* 0x000f220000002600 */
[----:B------:R-:W-:-:S05]  /*8040*/  UIADD3.X UR5, URZ, UR5, URZ, UP0, !UPT ;  /* 0x000000053f057290 */ /* 0x000fca00087fe43f */
[----:B------:R-:W-:-:S09]  /*8050*/  UIADD3 UR8, UR8, -0x2200, URZ ;  /* 0xffffde0008087890 */ /* 0x000fd2000fffe03f */
[----:B----4-:R4:W-:Y:S01]  /*8060*/  UTMASTG.4D [UR8], [UR4] ;  /* 0x00000008040073b5 */ /* 0x0109e20008018000 */
[----:B------:R0:W-:Y:S01]  /*8070*/  UTMACMDFLUSH ;  /* 0x00000000000079b7 */ /* 0x0001e20000000000 */
[----:B----4-:R-:W-:-:S04]  /*8080*/  DEPBAR.LE SB0, 0x1 ;  /* 0x000080400000791a */ /* 0x010fc80000000000 */
.L_x_70:
[----:B------:R-:W-:Y:S05]  /*8090*/  BSYNC B0 ;  /* 0x0000000000007941 */ /* 0x000fea0003800000 */
.L_x_69:
[----:B------:R-:W-:Y:S06]  /*80a0*/  BAR.SYNC.DEFER_BLOCKING 0x1, 0x80 ;  /* 0x0042000000007b1d */ /* 0x000fec0000010000 */
[----:B------:R-:W-:Y:S01]  /*80b0*/  BSSY B0, `(.L_x_71) ;  /* 0x0000016000007945 */ /* 0x000fe20003800000 */
[----:B------:R4:W-:Y:S04]  /*80c0*/  STSM.16.M88.4 [R19+0x1000], R72 ;  /* 0x0010004813007844 */ /* 0x0009e80000000200 */
[----:B------:R4:W-:Y:S01]  /*80d0*/  STSM.16.M88.4 [R13], R48 ;  /* 0x000000300d007844 */ /* 0x0009e20000000200 */
[----:B------:R-:W-:Y:S01]  /*80e0*/  @!PT LDS RZ, [RZ] ;  /* 0x00000000fffff984 */ /* 0x000fe20000000800 */
[----:B------:R-:W-:Y:S01]  /*80f0*/  @!PT LDS RZ, [RZ] ;  /* 0x00000000fffff984 */ /* 0x000fe20000000800 */
[----:B------:R-:W-:Y:S01]  /*8100*/  @!PT LDS RZ, [RZ] ;  /* 0x00000000fffff984 */ /* 0x000fe20000000800 */
[----:B------:R-:W-:Y:S01]  /*8110*/  @!PT LDS RZ, [RZ] ;  /* 0x00000000fffff984 */ /* 0x000fe20000000800 */
[----:B------:R5:W-:Y:S06]  /*8120*/  MEMBAR.ALL.CTA ;  /* 0x0000000000007992 */ /* 0x000bec0000008000 */
[----:B-----5:R-:W5:Y:S02]  /*8130*/  FENCE.VIEW.ASYNC.S ;  /* 0x00000000000073c6 */ /* 0x020f640000000000 */
[----:B-----5:R-:W-:Y:S06]  /*8140*/  BAR.SYNC.DEFER_BLOCKING 0x1, 0x80 ;  /* 0x0042000000007b1d */ /* 0x020fec0000010000 */
[----:B------:R-:W-:Y:S05]  /*8150*/  @P1 BRA `(.L_x_72) ;  /* 0x00000000002c1947 */ /* 0x000fea0003800000 */
[----:B------:R-:W-:Y:S01]  /*8160*/  S2UR UR12, SR_CTAID.Z ;  /* 0x00000000000c79c3 */ /* 0x000fe20000002700 */
[----:B------:R-:W-:Y:S01]  /*8170*/  R2UR UR8, R18 ;  /* 0x00000000120872ca */ /* 0x000fe200000e0000 */
[----:B------:R-:W-:Y:S01]  /*8180*/  ULDC.64 UR4, c[0x0][0x198] ;  /* 0x0000660000047ab9 */ /* 0x000fe20000000a00 */
[----:B------:R-:W-:Y:S01]  /*8190*/  UMOV UR9, 0x60 ;  /* 0x0000006000097882 */ /* 0x000fe20000000000 */
[----:B------:R-:W-:Y:S01]  /*81a0*/  UIADD3 UR4, UP0, UR4, 0x670, URZ ;  /* 0x0000067004047890 */ /* 0x000fe2000ff1e03f */
[----:B------:R-:W-:-:S03]  /*81b0*/  UMOV UR10, UR42 ;  /* 0x0000002a000a7c82 */ /* 0x000fc60008000000 */
[----:B------:R-:W5:Y:S01]  /*81c0*/  S2UR UR11, SR_CTAID.Y ;  /* 0x00000000000b79c3 */ /* 0x000f620000002600 */
[----:B------:R-:W-:-:S05]  /*81d0*/  UIADD3.X UR5, URZ, UR5, URZ, UP0, !UPT ;  /* 0x000000053f057290 */ /* 0x000fca00087fe43f */
[----:B------:R-:W-:-:S09]  /*81e0*/  UIADD3 UR8, UR8, -0x1200, URZ ;  /* 0xffffee0008087890 */ /* 0x000fd2000fffe03f */
[----:B-----5:R1:W-:Y:S02]  /*81f0*/  UTMASTG.4D [UR8], [UR4] ;  /* 0x00000008040073b5 */ /* 0x0203e40008018000 */
[----:B-1----:R0:W-:Y:S02]  /*8200*/  UTMACMDFLUSH ;  /* 0x00000000000079b7 */ /* 0x0021e40000000000 */
.L_x_72:
[----:B------:R-:W-:Y:S05]  /*8210*/  BSYNC B0 ;  /* 0x0000000000007941 */ /* 0x000fea0003800000 */
.L_x_71:
[----:B------:R-:W-:Y:S01]  /*8220*/  UIADD3 UR36, UR36, -0x1, URZ ;  /* 0xffffffff24247890 */ /* 0x000fe2000fffe03f */
[----:B------:R-:W-:-:S04]  /*8230*/  DEPBAR.LE SB0, 0x0 ;  /* 0x000080000000791a */ /* 0x000fc80000000000 */
[----:B------:R-:W-:-:S04]  /*8240*/  USHF.L.U32 UR4, UR36, 0x3, URZ ;  /* 0x0000000324047899 */ /* 0x000fc8000800063f */
[----:B------:R-:W-:-:S04]  /*8250*/  ULOP3.LUT UR4, UR4, 0x8, URZ, 0xe2, !UPT ;  /* 0x0000000804047892 */ /* 0x000fc8000f8ee23f */
[----:B------:R-:W-:-:S06]  /*8260*/  ULOP3.LUT UR4, UR4, 0x18, URZ, 0x3c, !UPT ;  /* 0x0000001804047892 */ /* 0x000fcc000f8e3c3f */
[----:B-123--:R-:W-:-:S04]  /*8270*/  MOV R0, UR4 ;  /* 0x0000000400007c02 */ /* 0x00efc80008000f00 */
[----:B------:R-:W-:Y:S01]  /*8280*/  SYNCS.ARRIVE.TRANS64.A1T0 RZ, [R0+UR37+0x1c090], RZ ;  /* 0x01c090ff00ff79a7 */ /* 0x000fe20008100025 */
[----:B------:R-:W-:Y:S05]  /*8290*/  EXIT ;  /* 0x000000000000794d */ /* 0x000fea0003800000 */
.L_x_6:
[----:B------:R-:W-:-:S08]  /*82a0*/  UISETP.NE.AND UP0, UPT, UR5, 0x1, UPT ;  /* 0x000000010500788c */ /* 0x000fd0000bf05270 */
[----:B------:R-:W1:-:S00]  /*82b0*/  USETMAXREG.DEALLOC.CTAPOOL 0x18 ;  /* 0x00000018000079c8 */ /* 0x000e4000080e0500 */
[----:B------:R-:W-:-:S13]  /*82c0*/  PLOP3.LUT P0, PT, PT, PT, UP0, 0x80, 0x0 ;  /* 0x000000000000781c */ /* 0x000fda0003f0f008 */
[----:B------:R-:W-:Y:S05]  /*82d0*/  @P0 EXIT ;  /* 0x000000000000094d */ /* 0x000fea0003800000 */
[----:B------:R-:W2:Y:S01]  /*82e0*/  S2UR UR11, SR_CTAID.X ;  /* 0x00000000000b79c3 */ /* 0x000ea20000002500 */
[----:B------:R-:W-:Y:S01]  /*82f0*/  ELECT P3, URZ, PT ;  /* 0x00000000003f782f */ /* 0x000fe20003860000 */
[----:B------:R-:W-:Y:S01]  /*8300*/  BSSY B0, `(.L_x_73) ;  /* 0x000002e000007945 */ /* 0x000fe20003800000 */
[----:B-1----:R-:W-:Y:S01]  /*8310*/  MOV R2, RZ ;  /* 0x000000ff00027202 */ /* 0x002fe20000000f00 */
[----:B------:R-:W-:Y:S01]  /*8320*/  IMAD.MOV.U32 R8, RZ, RZ, RZ ;  /* 0x000000ffff087224 */ /* 0x000fe200078e00ff */
[----:B------:R-:W-:-:S03]  /*8330*/  MOV R4, RZ ;  /* 0x000000ff00047202 */ /* 0x000fc60000000f00 */
[----:B------:R-:W1:Y:S08]  /*8340*/  S2UR UR28, SR_CTAID.Y ;  /* 0x00000000001c79c3 */ /* 0x000e700000002600 */
[----:B------:R-:W3:Y:S01]  /*8350*/  S2UR UR29, SR_CTAID.Z ;  /* 0x00000000001d79c3 */ /* 0x000ee20000002700 */
[----:B--2---:R-:W-:Y:S01]  /*8360*/  USHF.L.U32 UR11, UR11, 0x7, URZ ;  /* 0x000000070b0b7899 */ /* 0x004fe2000800063f */
[----:B------:R-:W-:Y:S11]  /*8370*/  @!P3 BRA `(.L_x_74) ;  /* 0x000000000098b947 */ /* 0x000ff60003800000 */
[----:B------:R-:W2:Y:S01]  /*8380*/  S2R R4, SR_CgaCtaId ;  /* 0x0000000000047919 */ /* 0x000ea20000008800 */
[----:B------:R-:W-:Y:S02]  /*8390*/  MOV R3, 0x400 ;  /* 0x0000040000037802 */ /* 0x000fe40000000f00 */
[----:B------:R-:W-:Y:S02]  /*83a0*/  MOV R5, 0x1 ;  /* 0x0000000100057802 */ /* 0x000fe40000000f00 */
[----:B--2---:R-:W-:Y:S02]  /*83b0*/  LEA R4, R4, R3, 0x18 ;  /* 0x0000000304047211 */ /* 0x004fe400078ec0ff */
[----:B------:R-:W-:-:S04]  /*83c0*/  SHF.L.U32 R3, R5, 0x1f, RZ ;  /* 0x0000001f05037819 */ /* 0x000fc800000006ff */
[----:B------:R-:W2:Y:S02]  /*83d0*/  SYNCS.PHASECHK.TRANS64.TRYWAIT P0, [R4+URZ+0x1c060], R3 ;  /* 0x01c06003040075a7 */ /* 0x000ea4000800017f */
[----:B--2---:R-:W-:Y:S05]  /*83e0*/  @!P0 BRA `(.L_x_75) ;  /* 0x0000001400308947 */ /* 0x004fea0003800000 */
.L_x_112:
[----:B------:R-:W-:Y:S01]  /*83f0*/  ULOP3.LUT UR5, UR4, 0x2, URZ, 0xfc, !UPT ;  /* 0x0000000204057892 */ /* 0x000fe2000f8efc3f */
[----:B--2---:R-:W-:-:S03]  /*8400*/  @P2 MOV R3, 0x4000 ;  /* 0x0000400000032802 */ /* 0x004fc60000000f00 */
[----:B------:R-:W-:Y:S01]  /*8410*/  UPRMT UR5, UR5, 0x9910, URZ ;  /* 0x0000991005057896 */ /* 0x000fe2000800003f */
[----:B------:R2:W-:Y:S03]  /*8420*/  @P2 SYNCS.ARRIVE.TRANS64 RZ, [R4+URZ+0x1c050], R3 ;  /* 0x01c0500304ff29a7 */ /* 0x0005e6000800003f */
[----:B------:R-:W-:-:S06]  /*8430*/  UISETP.NE.AND UP0, UPT, UR5, 0x2, UPT ;  /* 0x000000020500788c */ /* 0x000fcc000bf05270 */
[----:B------:R-:W-:-:S13]  /*8440*/  PLOP3.LUT P0, PT, PT, PT, UP0, 0x80, 0x0 ;  /* 0x000000000000781c */ /* 0x000fda0003f0f008 */
[----:B--2---:R-:W-:Y:S05]  /*8450*/  @P0 BRA `(.L_x_76) ;  /* 0x0000000000040947 */ /* 0x004fea0003800000 */
[----:B-1-3--:R-:W-:Y:S01]  /*8460*/  BPT.TRAP 0x1 ;  /* 0x000000040000795c */ /* 0x00afe20000300000 */
.L_x_76:
[----:B------:R-:W-:-:S04]  /*8470*/  LOP3.LUT P0, RZ, R0, 0x1f, RZ, 0xc0, !PT ;  /* 0x0000001f00ff7812 */ /* 0x000fc8000780c0ff */
[----:B------:R-:W-:-:S13]  /*8480*/  PLOP3.LUT P0, PT, P0, P2, PT, 0x2a, 0x0 ;  /* 0x000000000000781c */ /* 0x000fda0000704572 */
[----:B------:R-:W-:Y:S05]  /*8490*/  @P0 BRA `(.L_x_77) ;  /* 0x0000000000040947 */ /* 0x000fea0003800000 */
[----:B-1-3--:R-:W-:Y:S01]  /*84a0*/  BPT.TRAP 0x1 ;  /* 0x000000040000795c */ /* 0x00afe20000300000 */
.L_x_77:
[----:B------:R-:W-:Y:S01]  /*84b0*/  R2UR UR8, R4 ;  /* 0x00000000040872ca */ /* 0x000fe200000e0000 */
[----:B------:R-:W-:Y:S01]  /*84c0*/  ULDC.64 UR6, c[0x0][0x198] ;  /* 0x0000660000067ab9 */ /* 0x000fe20000000a00 */
[----:B------:R-:W-:Y:S01]  /*84d0*/  UMOV UR14, 0x0 ;  /* 0x00000000000e7882 */ /* 0x000fe20000000000 */
[----:B------:R-:W-:Y:S01]  /*84e0*/  UIADD3 UR6, UP0, UR6, 0xf0, URZ ;  /* 0x000000f006067890 */ /* 0x000fe2000ff1e03f */
[----:B------:R-:W-:Y:S01]  /*84f0*/  MOV R8, 0x40 ;  /* 0x0000004000087802 */ /* 0x000fe20000000f00 */
[----:B------:R-:W-:Y:S01]  /*8500*/  UMOV UR15, 0x10000000 ;  /* 0x10000000000f7882 */ /* 0x000fe20000000000 */
[----:B------:R-:W-:Y:S01]  /*8510*/  UMOV UR10, URZ ;  /* 0x0000003f000a7c82 */ /* 0x000fe20008000000 */
[----:B------:R-:W-:Y:S01]  /*8520*/  UIADD3.X UR7, URZ, UR7, URZ, UP0, !UPT ;  /* 0x000000073f077290 */ /* 0x000fe200087fe43f */
[----:B------:R-:W-:Y:S01]  /*8530*/  MOV R4, 0x1 ;  /* 0x0000000100047802 */ /* 0x000fe20000000f00 */
[----:B-1----:R-:W-:Y:S01]  /*8540*/  UMOV UR12, UR28 ;  /* 0x0000001c000c7c82 */ /* 0x002fe20008000000 */
[----:B---3--:R-:W-:Y:S01]  /*8550*/  UMOV UR13, UR29 ;  /* 0x0000001d000d7c82 */ /* 0x008fe20008000000 */
[----:B------:R-:W-:Y:S01]  /*8560*/  UMOV UR26, 0x40 ;  /* 0x00000040001a7882 */ /* 0x000fe20000000000 */
[----:B------:R-:W-:Y:S01]  /*8570*/  UMOV UR27, UR11 ;  /* 0x0000000b001b7c82 */ /* 0x000fe20008000000 */
[----:B------:R-:W-:-:S02]  /*8580*/  UIADD3 UR9, UR8, 0x1c050, URZ ;  /* 0x0001c05008097890 */ /* 0x000fc4000fffe03f */
[----:B------:R-:W-:-:S05]  /*8590*/  UIADD3 UR24, UR8, 0x2000, URZ ;  /* 0x0000200008187890 */ /* 0x000fca000fffe03f */
[----:B------:R-:W-:Y:S02]  /*85a0*/  UMOV UR25, UR9 ;  /* 0x0000000900197c82 */ /* 0x000fe40008000000 */
[----:B------:R2:W-:Y:S02]  /*85b0*/  UTMALDG.4D [UR8], [UR6], desc[UR14] ;  /* 0x00000e08060075b4 */ /* 0x0005e40008019000 */
[----:B------:R2:W-:Y:S02]  /*85c0*/  UTMALDG.4D [UR24], [UR6], desc[UR14] ;  /* 0x00000e18060075b4 */ /* 0x0005e40008019000 */
[----:B--2---:R-:W-:Y:S01]  /*85d0*/  NOP ;  /* 0x0000000000007918 */ /* 0x004fe20000000000 */
.L_x_74:
[----:B-1-3--:R-:W-:Y:S05]  /*85e0*/  BSYNC B0 ;  /* 0x0000000000007941 */ /* 0x00afea0003800000 */
.L_x_73:
[----:B------:R-:W1:Y:S01]  /*85f0*/  LDC R3, c[0x0][0x28c] ;  /* 0x0000a300ff037b82 */ /* 0x000e620000000800 */
[----:B------:R-:W-:Y:S01]  /*8600*/  BSSY B0, `(.L_x_78) ;  /* 0x000002a000007945 */ /* 0x000fe20003800000 */
[----:B-1----:R-:W-:-:S13]  /*8610*/  ISETP.GT.AND P4, PT, R3, RZ, P3 ;  /* 0x000000ff0300720c */ /* 0x002fda0001f84270 */
[----:B------:R-:W-:Y:S05]  /*8620*/  @!P4 BRA `(.L_x_79) ;  /* 0x00000000009cc947 */ /* 0x000fea0003800000 */
[----:B------:R-:W1:Y:S01]  /*8630*/  S2R R5, SR_CgaCtaId ;  /* 0x0000000000057919 */ /* 0x000e620000008800 */
[----:B------:R-:W-:-:S04]  /*8640*/  MOV R2, 0x400 ;  /* 0x0000040000027802 */ /* 0x000fc80000000f00 */
[----:B-1----:R-:W-:Y:S01]  /*8650*/  LEA R2, R5, R2, 0x18 ;  /* 0x0000000205027211 */ /* 0x002fe200078ec0ff */
[----:B------:R-:W-:-:S05]  /*8660*/  IMAD.MOV.U32 R5, RZ, RZ, 0x1 ;  /* 0x00000001ff057424 */ /* 0x000fca00078e00ff */
[----:B------:R-:W-:-:S04]  /*8670*/  SHF.L.U32 R5, R5, 0x1f, RZ ;  /* 0x0000001f05057819 */ /* 0x000fc800000006ff */
[----:B------:R-:W1:Y:S02]  /*8680*/  SYNCS.PHASECHK.TRANS64.TRYWAIT P0, [R2+URZ+0x1c028], R5 ;  /* 0x01c02805020075a7 */ /* 0x000e64000800017f */
[----:B-1----:R-:W-:Y:S05]  /*8690*/  @!P0 BRA `(.L_x_80) ;  /* 0x0000001000988947 */ /* 0x002fea0003800000 */
.L_x_113:
[----:B------:R-:W-:Y:S01]  /*86a0*/  ULOP3.LUT UR5, UR4, 0x2, URZ, 0xfc, !UPT ;  /* 0x0000000204057892 */ /* 0x000fe2000f8efc3f */
[----:B-1----:R-:W-:-:S03]  /*86b0*/  @P2 MOV R5, 0x4000 ;  /* 0x0000400000052802 */ /* 0x002fc60000000f00 */
[----:B------:R-:W-:Y:S01]  /*86c0*/  UPRMT UR5, UR5, 0x9910, URZ ;  /* 0x0000991005057896 */ /* 0x000fe2000800003f */
[----:B------:R1:W-:Y:S03]  /*86d0*/  @P2 SYNCS.ARRIVE.TRANS64 RZ, [R2+URZ+0x1c000], R5 ;  /* 0x01c0000502ff29a7 */ /* 0x0003e6000800003f */
[----:B------:R-:W-:-:S06]  /*86e0*/  UISETP.NE.AND UP0, UPT, UR5, 0x2, UPT ;  /* 0x000000020500788c */ /* 0x000fcc000bf05270 */
[----:B------:R-:W-:-:S13]  /*86f0*/  PLOP3.LUT P0, PT, PT, PT, UP0, 0x80, 0x0 ;  /* 0x000000000000781c */ /* 0x000fda0003f0f008 */
[----:B-1----:R-:W-:Y:S05]  /*8700*/  @P0 BRA `(.L_x_81) ;  /* 0x0000000000040947 */ /* 0x002fea0003800000 */
[----:B------:R-:W-:Y:S01]  /*8710*/  BPT.TRAP 0x1 ;  /* 0x000000040000795c */ /* 0x000fe20000300000 */
.L_x_81:
[----:B------:R-:W-:-:S04]  /*8720*/  LOP3.LUT P0, RZ, R0, 0x1f, RZ, 0xc0, !PT ;  /* 0x0000001f00ff7812 */ /* 0x000fc8000780c0ff */
[----:B------:R-:W-:-:S13]  /*8730*/  PLOP3.LUT P0, PT, P0, P2, PT, 0x2a, 0x0 ;  /* 0x000000000000781c */ /* 0x000fda0000704572 */
[----:B------:R-:W-:Y:S05]  /*8740*/  @P0 BRA `(.L_x_82) ;  /* 0x0000000000040947 */ /* 0x000fea0003800000 */
[----:B------:R-:W-:Y:S01]  /*8750*/  BPT.TRAP 0x1 ;  /* 0x000000040000795c */ /* 0x000fe20000300000 */
.L_x_82:
[----:B------:R-:W-:Y:S01]  /*8760*/  R2UR UR16, R2 ;  /* 0x00000000021072ca */ /* 0x000fe200000e0000 */
[----:B------:R-:W-:Y:S01]  /*8770*/  ULDC.64 UR6, c[0x0][0x198] ;  /* 0x0000660000067ab9 */ /* 0x000fe20000000a00 */
[----:B------:R-:W-:Y:S01]  /*8780*/  UMOV UR27, URZ ;  /* 0x0000003f001b7c82 */ /* 0x000fe20008000000 */
[----:B------:R-:W-:Y:S01]  /*8790*/  UIADD3 UR6, UP0, UR6, 0x1f0, URZ ;  /* 0x000001f006067890 */ /* 0x000fe2000ff1e03f */
[----:B------:R-:W-:Y:S01]  /*87a0*/  MOV R2, 0x1 ;  /* 0x0000000100027802 */ /* 0x000fe20000000f00 */
[----:B------:R-:W-:Y:S01]  /*87b0*/  UMOV UR8, 0x0 ;  /* 0x0000000000087882 */ /* 0x000fe20000000000 */
[----:B------:R-:W-:Y:S01]  /*87c0*/  UMOV UR9, 0x10000000 ;  /* 0x1000000000097882 */ /* 0x000fe20000000000 */
[----:B------:R-:W-:Y:S01]  /*87d0*/  UIADD3.X UR7, URZ, UR7, URZ, UP0, !UPT ;  /* 0x000000073f077290 */ /* 0x000fe200087fe43f */
[----:B------:R-:W-:Y:S01]  /*87e0*/  UMOV UR26, URZ ;  /* 0x0000003f001a7c82 */ /* 0x000fe20008000000 */
[----:B------:R-:W-:Y:S01]  /*87f0*/  UMOV UR18, 0x40 ;  /* 0x0000004000127882 */ /* 0x000fe20000000000 */
[----:B------:R-:W-:Y:S01]  /*8800*/  UMOV UR20, UR28 ;  /* 0x0000001c00147c82 */ /* 0x000fe20008000000 */
[----:B------:R-:W-:-:S02]  /*8810*/  UMOV UR21, UR29 ;  /* 0x0000001d00157c82 */ /* 0x000fc40008000000 */
[----:B------:R-:W-:Y:S02]  /*8820*/  UIADD3 UR24, UR16, 0x8000, URZ ;  /* 0x0000800010187890 */ /* 0x000fe4000fffe03f */
[----:B------:R-:W-:Y:S02]  /*8830*/  UIADD3 UR25, UR16, 0x1c000, URZ ;  /* 0x0001c00010197890 */ /* 0x000fe4000fffe03f */
[----:B------:R-:W-:Y:S01]  /*8840*/  UIADD3 UR16, UR16, 0xa000, URZ ;  /* 0x0000a00010107890 */ /* 0x000fe2000fffe03f */
[----:B------:R-:W-:-:S04]  /*8850*/  UMOV UR19, UR27 ;  /* 0x0000001b00137c82 */ /* 0x000fc80008000000 */
[----:B------:R-:W-:Y:S02]  /*8860*/  UMOV UR17, UR25 ;  /* 0x0000001900117c82 */ /* 0x000fe40008000000 */
[----:B------:R1:W-:Y:S02]  /*8870*/  UTMALDG.4D [UR24], [UR6], desc[UR8] ;  /* 0x00000818060075b4 */ /* 0x0003e40008019000 */
[----:B------:R1:W-:Y:S02]  /*8880*/  UTMALDG.4D [UR16], [UR6], desc[UR8] ;  /* 0x00000810060075b4 */ /* 0x0003e40008019000 */
[----:B-1----:R-:W-:Y:S01]  /*8890*/  NOP ;  /* 0x0000000000007918 */ /* 0x002fe20000000000 */
.L_x_79:
[----:B------:R-:W-:Y:S05]  /*88a0*/  BSYNC B0 ;  /* 0x0000000000007941 */ /* 0x000fea0003800000 */
.L_x_78:
[----:B------:R-:W-:Y:S04]  /*88b0*/  BSSY B0, `(.L_x_83) ;  /* 0x000002c000007945 */ /* 0x000fe80003800000 */
[----:B------:R-:W-:Y:S05]  /*88c0*/  @!P3 BRA `(.L_x_84) ;  /* 0x0000000000a8b947 */ /* 0x000fea0003800000 */
[----:B------:R-:W1:Y:S01]  /*88d0*/  S2R R6, SR_CgaCtaId ;  /* 0x0000000000067919 */ /* 0x000e620000008800 */
[----:B------:R-:W-:-:S04]  /*88e0*/  MOV R5, 0x400 ;  /* 0x0000040000057802 */ /* 0x000fc80000000f00 */
[----:B-1----:R-:W-:Y:S02]  /*88f0*/  LEA R7, R6, R5, 0x18 ;  /* 0x0000000506077211 */ /* 0x002fe400078ec0ff */
[----:B------:R-:W-:Y:S02]  /*8900*/  MOV R6, 0x1 ;  /* 0x0000000100067802 */ /* 0x000fe40000000f00 */
[----:B------:R-:W-:Y:S02]  /*8910*/  LEA R5, R4, R7, 0x3 ;  /* 0x0000000704057211 */ /* 0x000fe400078e18ff */
[----:B------:R-:W-:-:S04]  /*8920*/  SHF.L.U32 R6, R6, 0x1f, RZ ;  /* 0x0000001f06067819 */ /* 0x000fc800000006ff */
[----:B------:R-:W1:Y:S02]  /*8930*/  SYNCS.PHASECHK.TRANS64.TRYWAIT P0, [R5+URZ+0x1c060], R6 ;  /* 0x01c06006050075a7 */ /* 0x000e64000800017f */
[----:B-1----:R-:W-:Y:S05]  /*8940*/  @!P0 BRA `(.L_x_85) ;  /* 0x0000001000008947 */ /* 0x002fea0003800000 */
.L_x_114:
        /* <DEDUP_REMOVED lines=8> */
.L_x_86:
[----:B------:R-:W-:-:S04]  /*89d0*/  LOP3.LUT P0, RZ, R0, 0x1f, RZ, 0xc0, !PT ;  /* 0x0000001f00ff7812 */ /* 0x000fc8000780c0ff */
[----:B------:R-:W-:-:S13]  /*89e0*/  PLOP3.LUT P0, PT, P0, P2, PT, 0x2a, 0x0 ;  /* 0x000000000000781c */ /* 0x000fda0000704572 */
[----:B------:R-:W-:Y:S05]  /*89f0*/  @P0 BRA `(.L_x_87) ;  /* 0x0000000000040947 */ /* 0x000fea0003800000 */
[----:B------:R-:W-:Y:S01]  /*8a00*/  BPT.TRAP 0x1 ;  /* 0x000000040000795c */ /* 0x000fe20000300000 */
.L_x_87:
[----:B------:R-:W-:Y:S01]  /*8a10*/  R2UR UR16, R4 ;  /* 0x00000000041072ca */ /* 0x000fe200000e0000 */
[----:B------:R-:W-:Y:S01]  /*8a20*/  ULDC.64 UR6, c[0x0][0x198] ;  /* 0x0000660000067ab9 */ /* 0x000fe20000000a00 */
[----:B------:R-:W-:Y:S01]  /*8a30*/  R2UR UR5, R7 ;  /* 0x00000000070572ca */ /* 0x000fe200000e0000 */
[----:B------:R-:W-:Y:S01]  /*8a40*/  UIADD3 UR6, UP0, UR6, 0xf0, URZ ;  /* 0x000000f006067890 */ /* 0x000fe2000ff1e03f */
[----:B------:R-:W-:Y:S01]  /*8a50*/  R2UR UR19, R8 ;  /* 0x00000000081372ca */ /* 0x000fe200000e0000 */
[----:B------:R-:W-:Y:S01]  /*8a60*/  UMOV UR8, 0x0 ;  /* 0x0000000000087882 */ /* 0x000fe20000000000 */
[----:B------:R-:W-:Y:S01]  /*8a70*/  R2UR UR17, R5 ;  /* 0x00000000051172ca */ /* 0x000fe200000e0000 */
[----:B------:R-:W-:Y:S01]  /*8a80*/  UIADD3.X UR7, URZ, UR7, URZ, UP0, !UPT ;  /* 0x000000073f077290 */ /* 0x000fe200087fe43f */
[----:B------:R-:W-:Y:S01]  /*8a90*/  UMOV UR9, 0x10000000 ;  /* 0x1000000000097882 */ /* 0x000fe20000000000 */
[----:B------:R-:W-:Y:S01]  /*8aa0*/  UMOV UR18, URZ ;  /* 0x0000003f00127c82 */ /* 0x000fe20008000000 */
[----:B------:R-:W-:Y:S01]  /*8ab0*/  UMOV UR20, UR28 ;  /* 0x0000001c00147c82 */ /* 0x000fe20008000000 */
[----:B------:R-:W-:Y:S01]  /*8ac0*/  UMOV UR21, UR29 ;  /* 0x0000001d00157c82 */ /* 0x000fe20008000000 */
[----:B------:R-:W-:-:S03]  /*8ad0*/  UMOV UR26, 0x40 ;  /* 0x00000040001a7882 */ /* 0x000fc60000000000 */
[----:B------:R-:W-:Y:S02]  /*8ae0*/  ULEA UR16, UR16, UR5, 0xe ;  /* 0x0000000510107291 */ /* 0x000fe4000f8e703f */
[----:B------:R-:W-:Y:S02]  /*8af0*/  UIADD3 UR19, UR11, UR19, URZ ;  /* 0x000000130b137290 */ /* 0x000fe4000fffe03f */
[----:B------:R-:W-:Y:S02]  /*8b00*/  UIADD3 UR17, UR17, 0x1c050, URZ ;  /* 0x0001c05011117890 */ /* 0x000fe4000fffe03f */
[----:B------:R-:W-:-:S03]  /*8b10*/  UIADD3 UR24, UR16, 0x2000, URZ ;  /* 0x0000200010187890 */ /* 0x000fc6000fffe03f */
[----:B------:R-:W-:Y:S02]  /*8b20*/  UMOV UR27, UR19 ;  /* 0x00000013001b7c82 */ /* 0x000fe40008000000 */
[----:B------:R-:W-:Y:S02]  /*8b30*/  UMOV UR25, UR17 ;  /* 0x0000001100197c82 */ /* 0x000fe40008000000 */
[----:B------:R1:W-:Y:S02]  /*8b40*/  UTMALDG.4D [UR16], [UR6], desc[UR8] ;  /* 0x00000810060075b4 */ /* 0x0003e40008019000 */
[----:B------:R1:W-:Y:S02]  /*8b50*/  UTMALDG.4D [UR24], [UR6], desc[UR8] ;  /* 0x00000818060075b4 */ /* 0x0003e40008019000 */
[----:B-1----:R-:W-:Y:S01]  /*8b60*/  NOP ;  /* 0x0000000000007918 */ /* 0x002fe20000000000 */
.L_x_84:
[----:B------:R-:W-:Y:S05]  /*8b70*/  BSYNC B0 ;  /* 0x0000000000007941 */ /* 0x000fea0003800000 */
.L_x_83:
[----:B------:R-:W-:Y:S01]  /*8b80*/  BSSY B0, `(.L_x_88) ;  /* 0x000002e000007945 */ /* 0x000fe20003800000 */
[----:B------:R-:W-:-:S03]  /*8b90*/  IMAD.MOV.U32 R8, RZ, RZ, RZ ;  /* 0x000000ffff087224 */ /* 0x000fc600078e00ff */
[----:B------:R-:W-:Y:S05]  /*8ba0*/  @!P4 BRA `(.L_x_89) ;  /* 0x0000000000acc947 */ /* 0x000fea0003800000 */
[----:B------:R-:W1:Y:S01]  /*8bb0*/  S2R R5, SR_CgaCtaId ;  /* 0x0000000000057919 */ /* 0x000e620000008800 */
[----:B------:R-:W-:Y:S02]  /*8bc0*/  MOV R4, 0x400 ;  /* 0x0000040000047802 */ /* 0x000fe40000000f00 */
[----:B------:R-:W-:-:S04]  /*8bd0*/  MOV R7, 0x1 ;  /* 0x0000000100077802 */ /* 0x000fc80000000f00 */
[----:B------:R-:W-:Y:S02]  /*8be0*/  SHF.L.U32 R7, R7, 0x1f, RZ ;  /* 0x0000001f07077819 */ /* 0x000fe400000006ff */
[----:B-1----:R-:W-:-:S04]  /*8bf0*/  LEA R5, R5, R4, 0x18 ;  /* 0x0000000405057211 */ /* 0x002fc800078ec0ff */
[----:B------:R-:W-:-:S04]  /*8c00*/  LEA R4, R2, R5, 0x3 ;  /* 0x0000000502047211 */ /* 0x000fc800078e18ff */
[----:B------:R-:W1:Y:S02]  /*8c10*/  SYNCS.PHASECHK.TRANS64.TRYWAIT P0, [R4+URZ+0x1c028], R7 ;  /* 0x01c02807040075a7 */ /* 0x000e64000800017f */
[----:B-1----:R-:W-:Y:S05]  /*8c20*/  @!P0 BRA `(.L_x_90) ;  /* 0x0000000c005c8947 */ /* 0x002fea0003800000 */
.L_x_115:
        /* <DEDUP_REMOVED lines=8> */
.L_x_91:
[----:B------:R-:W-:-:S04]  /*8cb0*/  LOP3.LUT P0, RZ, R0, 0x1f, RZ, 0xc0, !PT ;  /* 0x0000001f00ff7812 */ /* 0x000fc8000780c0ff */
[----:B------:R-:W-:-:S13]  /*8cc0*/  PLOP3.LUT P0, PT, P0, P2, PT, 0x2a, 0x0 ;  /* 0x000000000000781c */ /* 0x000fda0000704572 */
[----:B------:R-:W-:Y:S05]  /*8cd0*/  @P0 BRA `(.L_x_92) ;  /* 0x0000000000040947 */ /* 0x000fea0003800000 */
[----:B------:R-:W-:Y:S01]  /*8ce0*/  BPT.TRAP 0x1 ;  /* 0x000000040000795c */ /* 0x000fe20000300000 */
.L_x_92:
[----:B------:R-:W-:Y:S01]  /*8cf0*/  LEA R5, R2, R5, 0xe ;  /* 0x0000000502057211 */ /* 0x000fe200078e70ff */
[----:B------:R-:W-:Y:S01]  /*8d00*/  ULDC.64 UR6, c[0x0][0x198] ;  /* 0x0000660000067ab9 */ /* 0x000fe20000000a00 */
[----:B------:R-:W-:Y:S01]  /*8d10*/  R2UR UR17, R4 ;  /* 0x00000000041172ca */ /* 0x000fe200000e0000 */
[----:B------:R-:W-:Y:S01]  /*8d20*/  UIADD3 UR6, UP0, UR6, 0x2f0, URZ ;  /* 0x000002f006067890 */ /* 0x000fe2000ff1e03f */
[----:B------:R-:W-:Y:S01]  /*8d30*/  R2UR UR24, R5 ;  /* 0x00000000051872ca */ /* 0x000fe200000e0000 */
[----:B------:R-:W-:Y:S01]  /*8d40*/  UMOV UR19, URZ ;  /* 0x0000003f00137c82 */ /* 0x000fe20008000000 */
[----:B------:R-:W-:Y:S01]  /*8d50*/  UMOV UR8, 0x0 ;  /* 0x0000000000087882 */ /* 0x000fe20000000000 */
[----:B------:R-:W-:Y:S01]  /*8d60*/  UIADD3.X UR7, URZ, UR7, URZ, UP0, !UPT ;  /* 0x000000073f077290 */ /* 0x000fe200087fe43f */
[----:B------:R-:W-:Y:S01]  /*8d70*/  IADD3 R2, R2, 0x1, RZ ;  /* 0x0000000102027810 */ /* 0x000fe20007ffe0ff */
[----:B------:R-:W-:Y:S01]  /*8d80*/  UMOV UR9, 0x10000000 ;  /* 0x1000000000097882 */ /* 0x000fe20000000000 */
[----:B------:R-:W-:Y:S01]  /*8d90*/  UMOV UR18, URZ ;  /* 0x0000003f00127c82 */ /* 0x000fe20008000000 */
[----:B------:R-:W-:Y:S01]  /*8da0*/  UMOV UR20, UR28 ;  /* 0x0000001c00147c82 */ /* 0x000fe20008000000 */
[----:B------:R-:W-:Y:S01]  /*8db0*/  UMOV UR21, UR29 ;  /* 0x0000001d00157c82 */ /* 0x000fe20008000000 */
[----:B------:R-:W-:Y:S01]  /*8dc0*/  UMOV UR26, 0x40 ;  /* 0x00000040001a7882 */ /* 0x000fe20000000000 */
[----:B------:R-:W-:Y:S01]  /*8dd0*/  UMOV UR27, UR19 ;  /* 0x00000013001b7c82 */ /* 0x000fe20008000000 */
[----:B------:R-:W-:Y:S01]  /*8de0*/  UIADD3 UR17, UR17, 0x1c000, URZ ;  /* 0x0001c00011117890 */ /* 0x000fe2000fffe03f */
[----:B------:R-:W-:Y:S01]  /*8df0*/  IMAD.MOV.U32 R8, RZ, RZ, 0x1 ;  /* 0x00000001ff087424 */ /* 0x000fe200078e00ff */
[----:B------:R-:W-:-:S02]  /*8e00*/  UIADD3 UR16, UR24, 0x8000, URZ ;  /* 0x0000800018107890 */ /* 0x000fc4000fffe03f */
[----:B------:R-:W-:-:S03]  /*8e10*/  UIADD3 UR24, UR24, 0xa000, URZ ;  /* 0x0000a00018187890 */ /* 0x000fc6000fffe03f */
[----:B------:R-:W-:-:S04]  /*8e20*/  UMOV UR25, UR17 ;  /* 0x0000001100197c82 */ /* 0x000fc80008000000 */
[----:B------:R1:W-:Y:S02]  /*8e30*/  UTMALDG.4D [UR16], [UR6], desc[UR8] ;  /* 0x00000810060075b4 */ /* 0x0003e40008019000 */
[----:B------:R1:W-:Y:S02]  /*8e40*/  UTMALDG.4D [UR24], [UR6], desc[UR8] ;  /* 0x00000818060075b4 */ /* 0x0003e40008019000 */
[----:B-1----:R-:W-:Y:S01]  /*8e50*/  NOP ;  /* 0x0000000000007918 */ /* 0x002fe20000000000 */
.L_x_89:
[----:B------:R-:W-:Y:S05]  /*8e60*/  BSYNC B0 ;  /* 0x0000000000007941 */ /* 0x000fea0003800000 */
.L_x_88:
[----:B------:R-:W-:-:S13]  /*8e70*/  ISETP.GE.AND P0, PT, R3, 0x41, PT ;  /* 0x000000410300780c */ /* 0x000fda0003f06270 */
[----:B------:R-:W-:Y:S05]  /*8e80*/  @!P0 EXIT ;  /* 0x000000000000894d */ /* 0x000fea0003800000 */
[----:B------:R-:W-:Y:S01]  /*8e90*/  IADD3 R3, R3, 0x3f, RZ ;  /* 0x0000003f03037810 */ /* 0x000fe20007ffe0ff */
[----:B------:R-:W-:Y:S01]  /*8ea0*/  BSSY B0, `(.L_x_93) ;  /* 0x0000069000007945 */ /* 0x000fe20003800000 */
[----:B------:R-:W-:Y:S02]  /*8eb0*/  LOP3.LUT P0, RZ, R0, 0x1f, RZ, 0xc0, !PT ;  /* 0x0000001f00ff7812 */ /* 0x000fe4000780c0ff */
[----:B------:R-:W-:Y:S02]  /*8ec0*/  SHF.R.S32.HI R0, RZ, 0x1f, R3 ;  /* 0x0000001fff007819 */ /* 0x000fe40000011403 */
[----:B------:R-:W-:Y:S02]  /*8ed0*/  PLOP3.LUT P0, PT, P0, P2, PT, 0x2a, 0x0 ;  /* 0x000000000000781c */ /* 0x000fe40000704572 */
[----:B------:R-:W-:Y:S02]  /*8ee0*/  LEA.HI R0, R0, R3, RZ, 0x6 ;  /* 0x0000000300007211 */ /* 0x000fe400078f30ff */
[----:B------:R-:W-:-:S02]  /*8ef0*/  MOV R3, UR4 ;  /* 0x0000000400037c02 */ /* 0x000fc40008000f00 */
[----:B------:R-:W-:Y:S02]  /*8f00*/  SHF.R.S32.HI R4, RZ, 0x6, R0 ;  /* 0x00000006ff047819 */ /* 0x000fe40000011400 */
[----:B------:R-:W-:Y:S02]  /*8f10*/  LOP3.LUT R0, R3, 0x2, RZ, 0xfc, !PT ;  /* 0x0000000203007812 */ /* 0x000fe400078efcff */
[----:B------:R-:W-:Y:S02]  /*8f20*/  SHF.L.U32 R4, R4, 0x1, RZ ;  /* 0x0000000104047819 */ /* 0x000fe400000006ff */
[----:B------:R-:W-:-:S07]  /*8f30*/  MOV R3, 0x1 ;  /* 0x0000000100037802 */ /* 0x000fce0000000f00 */
.L_x_104:
[----:B------:R-:W-:Y:S04]  /*8f40*/  BSSY B1, `(.L_x_94) ;  /* 0x000002c000017945 */ /* 0x000fe80003800000 */
[----:B------:R-:W-:Y:S05]  /*8f50*/  @!P3 BRA `(.L_x_95) ;  /* 0x0000000000a8b947 */ /* 0x000fea0003800000 */
[----:B------:R-:W1:Y:S01]  /*8f60*/  S2R R6, SR_CgaCtaId ;  /* 0x0000000000067919 */ /* 0x000e620000008800 */
[----:B------:R-:W-:-:S04]  /*8f70*/  MOV R5, 0x400 ;  /* 0x0000040000057802 */ /* 0x000fc80000000f00 */
[----:B-1----:R-:W-:Y:S02]  /*8f80*/  LEA R7, R6, R5, 0x18 ;  /* 0x0000000506077211 */ /* 0x002fe400078ec0ff */
[----:B------:R-:W-:Y:S02]  /*8f90*/  SHF.L.U32 R5, R3, 0x1f, RZ ;  /* 0x0000001f03057819 */ /* 0x000fe400000006ff */
[----:B------:R-:W-:-:S04]  /*8fa0*/  LEA R6, R2, R7, 0x3 ;  /* 0x0000000702067211 */ /* 0x000fc800078e18ff */
[----:B------:R-:W1:Y:S02]  /*8fb0*/  SYNCS.PHASECHK.TRANS64.TRYWAIT P4, [R6+URZ+0x1c028], R5 ;  /* 0x01c02805060075a7 */ /* 0x000e64000808017f */
[----:B-1----:R-:W-:Y:S05]  /*8fc0*/  @!P4 BRA `(.L_x_96) ;  /* 0x000000080088c947 */ /* 0x002fea0003800000 */
.L_x_116:
[----:B-1----:R-:W-:-:S04]  /*8fd0*/  @P2 IMAD.MOV.U32 R5, RZ, RZ, 0x4000 ;  /* 0x00004000ff052424 */ /* 0x002fc800078e00ff */
[----:B------:R1:W-:Y:S02]  /*8fe0*/  @P2 SYNCS.ARRIVE.TRANS64 RZ, [R6+URZ+0x1c000], R5 ;  /* 0x01c0000506ff29a7 */ /* 0x0003e4000800003f */
[----:B-1----:R-:W-:-:S04]  /*8ff0*/  PRMT R5, R0, 0x9910, RZ ;  /* 0x0000991000057816 */ /* 0x002fc800000000ff */
[----:B------:R-:W-:-:S13]  /*9000*/  ISETP.NE.AND P4, PT, R5, 0x2, PT ;  /* 0x000000020500780c */ /* 0x000fda0003f85270 */
[----:B------:R-:W-:Y:S05]  /*9010*/  @P4 BRA `(.L_x_97) ;  /* 0x0000000000044947 */ /* 0x000fea0003800000 */
[----:B------:R-:W-:Y:S01]  /*9020*/  BPT.TRAP 0x1 ;  /* 0x000000040000795c */ /* 0x000fe20000300000 */
.L_x_97:
[----:B------:R-:W-:Y:S05]  /*9030*/  @P0 BRA `(.L_x_98) ;  /* 0x0000000000040947 */ /* 0x000fea0003800000 */
[----:B------:R-:W-:Y:S01]  /*9040*/  BPT.TRAP 0x1 ;  /* 0x000000040000795c */ /* 0x000fe20000300000 */
.L_x_98:
[----:B------:R-:W-:Y:S01]  /*9050*/  LEA R7, R2, R7, 0xe ;  /* 0x0000000702077211 */ /* 0x000fe200078e70ff */
[----:B------:R-:W-:Y:S01]  /*9060*/  ULDC.64 UR6, c[0x0][0x198] ;  /* 0x0000660000067ab9 */ /* 0x000fe20000000a00 */
[----:B------:R-:W-:Y:S01]  /*9070*/  R2UR UR25, R6 ;  /* 0x00000000061972ca */ /* 0x000fe200000e0000 */
[----:B------:R-:W-:Y:S01]  /*9080*/  UIADD3 UR6, UP0, UR6, 0x1f0, URZ ;  /* 0x000001f006067890 */ /* 0x000fe2000ff1e03f */
[----:B------:R-:W-:Y:S01]  /*9090*/  R2UR UR16, R7 ;  /* 0x00000000071072ca */ /* 0x000fe200000e0000 */
[----:B------:R-:W-:Y:S01]  /*90a0*/  UMOV UR8, 0x0 ;  /* 0x0000000000087882 */ /* 0x000fe20000000000 */
[----:B------:R-:W-:Y:S01]  /*90b0*/  R2UR UR27, R8 ;  /* 0x00000000081b72ca */ /* 0x000fe200000e0000 */
[----:B------:R-:W-:Y:S01]  /*90c0*/  UIADD3.X UR7, URZ, UR7, URZ, UP0, !UPT ;  /* 0x000000073f077290 */ /* 0x000fe200087fe43f */
[----:B------:R-:W-:Y:S01]  /*90d0*/  IADD3 R5, R2, 0x1, RZ ;  /* 0x0000000102057810 */ /* 0x000fe20007ffe0ff */
[----:B------:R-:W-:Y:S01]  /*90e0*/  UMOV UR9, 0x10000000 ;  /* 0x1000000000097882 */ /* 0x000fe20000000000 */
[----:B------:R-:W-:Y:S01]  /*90f0*/  UMOV UR26, URZ ;  /* 0x0000003f001a7c82 */ /* 0x000fe20008000000 */
[----:B------:R-:W-:Y:S01]  /*9100*/  UMOV UR18, 0x40 ;  /* 0x0000004000127882 */ /* 0x000fe20000000000 */
[----:B------:R-:W-:Y:S01]  /*9110*/  UMOV UR20, UR28 ;  /* 0x0000001c00147c82 */ /* 0x000fe20008000000 */
[----:B------:R-:W-:Y:S01]  /*9120*/  UMOV UR21, UR29 ;  /* 0x0000001d00157c82 */ /* 0x000fe20008000000 */
[----:B------:R-:W-:Y:S01]  /*9130*/  ISETP.NE.AND P4, PT, R5, 0x5, PT ;  /* 0x000000050500780c */ /* 0x000fe20003f85270 */
[----:B------:R-:W-:-:S02]  /*9140*/  UIADD3 UR25, UR25, 0x1c000, URZ ;  /* 0x0001c00019197890 */ /* 0x000fc4000fffe03f */
[----:B------:R-:W-:Y:S01]  /*9150*/  UIADD3 UR24, UR16, 0x8000, URZ ;  /* 0x0000800010187890 */ /* 0x000fe2000fffe03f */
[----:B------:R-:W-:Y:S01]  /*9160*/  SEL R2, RZ, 0x1, P4 ;  /* 0x00000001ff027807 */ /* 0x000fe20002000000 */
[----:B------:R-:W-:Y:S02]  /*9170*/  USHF.L.U32 UR27, UR27, 0x6, URZ ;  /* 0x000000061b1b7899 */ /* 0x000fe4000800063f */
[----:B------:R-:W-:Y:S01]  /*9180*/  UIADD3 UR16, UR16, 0xa000, URZ ;  /* 0x0000a00010107890 */ /* 0x000fe2000fffe03f */
[----:B------:R-:W-:Y:S01]  /*9190*/  LOP3.LUT R3, R3, R2, RZ, 0x3c, !PT ;  /* 0x0000000203037212 */ /* 0x000fe200078e3cff */
[----:B------:R-:W-:Y:S01]  /*91a0*/  UMOV UR17, UR25 ;  /* 0x0000001900117c82 */ /* 0x000fe20008000000 */
[----:B------:R-:W-:Y:S02]  /*91b0*/  SEL R2, R5, RZ, P4 ;  /* 0x000000ff05027207 */ /* 0x000fe40002000000 */
[----:B------:R-:W-:Y:S02]  /*91c0*/  UMOV UR19, UR27 ;  /* 0x0000001b00137c82 */ /* 0x000fe40008000000 */
[----:B------:R1:W-:Y:S02]  /*91d0*/  UTMALDG.4D [UR24], [UR6], desc[UR8] ;  /* 0x00000818060075b4 */ /* 0x0003e40008019000 */
[----:B------:R1:W-:Y:S02]  /*91e0*/  UTMALDG.4D [UR16], [UR6], desc[UR8] ;  /* 0x00000810060075b4 */ /* 0x0003e40008019000 */
[----:B-1----:R-:W-:Y:S01]  /*91f0*/  NOP ;  /* 0x0000000000007918 */ /* 0x002fe20000000000 */
.L_x_95:
[----:B------:R-:W-:Y:S05]  /*9200*/  BSYNC B1 ;  /* 0x0000000000017941 */ /* 0x000fea0003800000 */
.L_x_94:
[----:B------:R-:W-:Y:S01]  /*9210*/  ISETP.LT.OR P4, PT, R4, 0x4, !P3 ;  /* 0x000000040400780c */ /* 0x000fe20005f81670 */
[----:B------:R-:W-:-:S12]  /*9220*/  BSSY B1, `(.L_x_99) ;  /* 0x000002d000017945 */ /* 0x000fd80003800000 */
[----:B------:R-:W-:Y:S05]  /*9230*/  @P4 BRA `(.L_x_100) ;  /* 0x0000000000ac4947 */ /* 0x000fea0003800000 */
[----:B------:R-:W1:Y:S01]  /*9240*/  S2R R6, SR_CgaCtaId ;  /* 0x0000000000067919 */ /* 0x000e620000008800 */
[----:B------:R-:W-:Y:S02]  /*9250*/  MOV R5, 0x400 ;  /* 0x0000040000057802 */ /* 0x000fe40000000f00 */
[----:B------:R-:W-:Y:S02]  /*9260*/  SHF.L.U32 R7, R3, 0x1f, RZ ;  /* 0x0000001f03077819 */ /* 0x000fe400000006ff */
[----:B-1----:R-:W-:-:S04]  /*9270*/  LEA R5, R6, R5, 0x18 ;  /* 0x0000000506057211 */ /* 0x002fc800078ec0ff */
[----:B------:R-:W-:-:S04]  /*9280*/  LEA R6, R2, R5, 0x3 ;  /* 0x0000000502067211 */ /* 0x000fc800078e18ff */
[----:B------:R-:W1:Y:S02]  /*9290*/  SYNCS.PHASECHK.TRANS64.TRYWAIT P4, [R6+URZ+0x1c028], R7 ;  /* 0x01c02807060075a7 */ /* 0x000e64000808017f */
[----:B-1----:R-:W-:Y:S05]  /*92a0*/  @!P4 BRA `(.L_x_101) ;  /* 0x0000000400e4c947 */ /* 0x002fea0003800000 */
.L_x_117:
[----:B-1----:R-:W-:-:S04]  /*92b0*/  @P1 MOV R7, 0x4000 ;  /* 0x0000400000071802 */ /* 0x002fc80000000f00 */
[----:B------:R1:W-:Y:S02]  /*92c0*/  @P1 SYNCS.ARRIVE.TRANS64 RZ, [R6+URZ+0x1c000], R7 ;  /* 0x01c0000706ff19a7 */ /* 0x0003e4000800003f */
[----:B-1----:R-:W-:-:S04]  /*92d0*/  PRMT R7, R0, 0x9910, RZ ;  /* 0x0000991000077816 */ /* 0x002fc800000000ff */
[----:B------:R-:W-:-:S13]  /*92e0*/  ISETP.NE.AND P4, PT, R7, 0x2, PT ;  /* 0x000000020700780c */ /* 0x000fda0003f85270 */
[----:B------:R-:W-:Y:S05]  /*92f0*/  @P4 BRA `(.L_x_102) ;  /* 0x0000000000044947 */ /* 0x000fea0003800000 */
[----:B------:R-:W-:Y:S01]  /*9300*/  BPT.TRAP 0x1 ;  /* 0x000000040000795c */ /* 0x000fe20000300000 */
.L_x_102:
[----:B------:R-:W-:Y:S05]  /*9310*/  @P0 BRA `(.L_x_103) ;  /* 0x0000000000040947 */ /* 0x000fea0003800000 */
[----:B------:R-:W-:Y:S01]  /*9320*/  BPT.TRAP 0x1 ;  /* 0x000000040000795c */ /* 0x000fe20000300000 */
.L_x_103:
        /* <DEDUP_REMOVED lines=8> */
[----:B------:R-:W-:Y:S01]  /*93b0*/  VIADD R2, R2, 0x1 ;  /* 0x0000000102027836 */ /* 0x000fe20000000000 */
[----:B------:R-:W-:Y:S01]  /*93c0*/  UMOV UR9, 0x10000000 ;  /* 0x1000000000097882 */ /* 0x000fe20000000000 */
[----:B------:R-:W-:Y:S01]  /*93d0*/  UMOV UR26, URZ ;  /* 0x0000003f001a7c82 */ /* 0x000fe20008000000 */
[----:B------:R-:W-:Y:S01]  /*93e0*/  UMOV UR18, 0x40 ;  /* 0x0000004000127882 */ /* 0x000fe20000000000 */
[----:B------:R-:W-:Y:S01]  /*93f0*/  UMOV UR20, UR28 ;  /* 0x0000001c00147c82 */ /* 0x000fe20008000000 */
[----:B------:R-:W-:Y:S01]  /*9400*/  UMOV UR21, UR29 ;  /* 0x0000001d00157c82 */ /* 0x000fe20008000000 */
[----:B------:R-:W-:Y:S01]  /*9410*/  ISETP.NE.AND P4, PT, R2, 0x5, PT ;  /* 0x000000050200780c */ /* 0x000fe20003f85270 */
[----:B------:R-:W-:Y:S01]  /*9420*/  UIADD3 UR25, UR25, 0x1c000, URZ ;  /* 0x0001c00019197890 */ /* 0x000fe2000fffe03f */
[----:B------:R-:W-:Y:S01]  /*9430*/  IADD3 R8, R8, 0x1, RZ ;  /* 0x0000000108087810 */ /* 0x000fe20007ffe0ff */
[----:B------:R-:W-:Y:S01]  /*9440*/  UIADD3 UR24, UR16, 0x8000, URZ ;  /* 0x0000800010187890 */ /* 0x000fe2000fffe03f */
[----:B------:R-:W-:Y:S01]  /*9450*/  SEL R6, RZ, 0x1, P4 ;  /* 0x00000001ff067807 */ /* 0x000fe20002000000 */
[----:B------:R-:W-:Y:S01]  /*9460*/  USHF.L.U32 UR27, UR27, 0x6, URZ ;  /* 0x000000061b1b7899 */ /* 0x000fe2000800063f */
[----:B------:R-:W-:Y:S01]  /*9470*/  SEL R2, R2, RZ, P4 ;  /* 0x000000ff02027207 */ /* 0x000fe20002000000 */
[----:B------:R-:W-:Y:S01]  /*9480*/  UIADD3 UR16, UR16, 0xa000, URZ ;  /* 0x0000a00010107890 */ /* 0x000fe2000fffe03f */
[----:B------:R-:W-:Y:S01]  /*9490*/  LOP3.LUT R3, R3, R6, RZ, 0x3c, !PT ;  /* 0x0000000603037212 */ /* 0x000fe200078e3cff */
[----:B------:R-:W-:-:S03]  /*94a0*/  UMOV UR17, UR25 ;  /* 0x0000001900117c82 */ /* 0x000fc60008000000 */
[----:B------:R-:W-:Y:S02]  /*94b0*/  UMOV UR19, UR27 ;  /* 0x0000001b00137c82 */ /* 0x000fe40008000000 */
[----:B------:R1:W-:Y:S02]  /*94c0*/  UTMALDG.4D [UR24], [UR6], desc[UR8] ;  /* 0x00000818060075b4 */ /* 0x0003e40008019000 */
[----:B------:R1:W-:Y:S02]  /*94d0*/  UTMALDG.4D [UR16], [UR6], desc[UR8] ;  /* 0x00000810060075b4 */ /* 0x0003e40008019000 */
[----:B-1----:R-:W-:Y:S01]  /*94e0*/  NOP ;  /* 0x0000000000007918 */ /* 0x002fe20000000000 */
.L_x_100:
[----:B------:R-:W-:Y:S05]  /*94f0*/  BSYNC B1 ;  /* 0x0000000000017941 */ /* 0x000fea0003800000 */
.L_x_99:
[C---:B------:R-:W-:Y:S02]  /*9500*/  ISETP.GT.AND P4, PT, R4.reuse, 0x4, PT ;  /* 0x000000040400780c */ /* 0x040fe40003f84270 */
[----:B------:R-:W-:-:S11]  /*9510*/  IADD3 R4, R4, -0x2, RZ ;  /* 0xfffffffe04047810 */ /* 0x000fd60007ffe0ff */
[----:B------:R-:W-:Y:S05]  /*9520*/  @P4 BRA `(.L_x_104) ;  /* 0xfffffff800844947 */ /* 0x000fea000383ffff */
[----:B------:R-:W-:Y:S05]  /*9530*/  BSYNC B0 ;  /* 0x0000000000007941 */ /* 0x000fea0003800000 */
.L_x_93:
[----:B------:R-:W-:Y:S05]  /*9540*/  EXIT ;  /* 0x000000000000794d */ /* 0x000fea0003800000 */
.L_x_15:
[----:B--2---:R-:W-:-:S04]  /*9550*/  MOV R3, UR8 ;  /* 0x0000000800037c02 */ /* 0x004fc80008000f00 */
[----:B------:R2:W3:Y:S03]  /*9560*/  SYNCS.PHASECHK.TRANS64.TRYWAIT P1, [R3+URZ+0x1c050], R2 ;  /* 0x01c05002030075a7 */ /* 0x0004e6000802017f */
[----:B---3--:R-:W-:Y:S05]  /*9570*/  @!P1 NANOSLEEP.SYNCS 0x989680 ;  /* 0x009896800000995d */ /* 0x008fea0003900000 */
[----:B------:R-:W3:Y:S02]  /*9580*/  @!P1 SYNCS.PHASECHK.TRANS64 P1, [R3+URZ+0x1c050], R2 ;  /* 0x01c05002030095a7 */ /* 0x000ee4000802007f */
[----:B---3--:R-:W-:Y:S05]  /*9590*/  @!P1 BRA `(.L_x_15) ;  /* 0xfffffffc00ec9947 */ /* 0x008fea000383ffff */
[----:B------:R-:W-:Y:S05]  /*95a0*/  BRA `(.L_x_105) ;  /* 0xffffff7800107947 */ /* 0x000fea000383ffff */
.L_x_17:
[----:B--2---:R-:W-:-:S04]  /*95b0*/  MOV R2, UR37 ;  /* 0x0000002500027c02 */ /* 0x004fc80008000f00 */
[----:B------:R2:W3:Y:S03]  /*95c0*/  SYNCS.PHASECHK.TRANS64.TRYWAIT P1, [R2+URZ+0x1c000], R7 ;  /* 0x01c00007020075a7 */ /* 0x0004e6000802017f */
[----:B---3--:R-:W-:Y:S05]  /*95d0*/  @!P1 NANOSLEEP.SYNCS 0x989680 ;  /* 0x009896800000995d */ /* 0x008fea0003900000 */
[----:B------:R-:W3:Y:S02]  /*95e0*/  @!P1 SYNCS.PHASECHK.TRANS64 P1, [R2+URZ+0x1c000], R7 ;  /* 0x01c00007020095a7 */ /* 0x000ee4000802007f */
[----:B---3--:R-:W-:Y:S05]  /*95f0*/  @!P1 BRA `(.L_x_17) ;  /* 0xfffffffc00ec9947 */ /* 0x008fea000383ffff */
[----:B------:R-:W-:Y:S05]  /*9600*/  BRA `(.L_x_106) ;  /* 0xffffff7800187947 */ /* 0x000fea000383ffff */
.L_x_18:
[----:B--2---:R-:W-:-:S04]  /*9610*/  MOV R3, UR5 ;  /* 0x0000000500037c02 */ /* 0x004fc80008000f00 */
[----:B------:R2:W3:Y:S03]  /*9620*/  SYNCS.PHASECHK.TRANS64.TRYWAIT P1, [R3+URZ+-0x8], R2 ;  /* 0xfffff802030075a7 */ /* 0x0004e6000802017f */
[----:B---3--:R-:W-:Y:S05]  /*9630*/  @!P1 NANOSLEEP.SYNCS 0x989680 ;  /* 0x009896800000995d */ /* 0x008fea0003900000 */
[----:B------:R-:W3:Y:S02]  /*9640*/  @!P1 SYNCS.PHASECHK.TRANS64 P1, [R3+URZ+-0x8], R2 ;  /* 0xfffff802030095a7 */ /* 0x000ee4000802007f */
[----:B---3--:R-:W-:Y:S05]  /*9650*/  @!P1 BRA `(.L_x_18) ;  /* 0xfffffffc00ec9947 */ /* 0x008fea000383ffff */
[----:B------:R-:W-:Y:S05]  /*9660*/  BRA `(.L_x_107) ;  /* 0xffffff7800147947 */ /* 0x000fea000383ffff */
.L_x_20:
[----:B--2---:R-:W-:-:S04]  /*9670*/  IMAD.U32 R8, RZ, RZ, UR37 ;  /* 0x00000025ff087e24 */ /* 0x004fc8000f8e00ff */
[----:B------:R2:W3:Y:S03]  /*9680*/  SYNCS.PHASECHK.TRANS64.TRYWAIT P1, [R8+URZ+0x1c008], R7 ;  /* 0x01c00807080075a7 */ /* 0x0004e6000802017f */
[----:B---3--:R-:W-:Y:S05]  /*9690*/  @!P1 NANOSLEEP.SYNCS 0x989680 ;  /* 0x009896800000995d */ /* 0x008fea0003900000 */
[----:B------:R-:W3:Y:S02]  /*96a0*/  @!P1 SYNCS.PHASECHK.TRANS64 P1, [R8+URZ+0x1c008], R7 ;  /* 0x01c00807080095a7 */ /* 0x000ee4000802007f */
[----:B---3--:R-:W-:Y:S05]  /*96b0*/  @!P1 BRA `(.L_x_20) ;  /* 0xfffffffc00ec9947 */ /* 0x008fea000383ffff */
[----:B------:R-:W-:Y:S05]  /*96c0*/  BRA `(.L_x_108) ;  /* 0xffffff9000147947 */ /* 0x000fea000383ffff */
.L_x_25:
[----:B--2---:R-:W-:-:S04]  /*96d0*/  MOV R5, UR10 ;  /* 0x0000000a00057c02 */ /* 0x004fc80008000f00 */
[----:B------:R2:W3:Y:S03]  /*96e0*/  SYNCS.PHASECHK.TRANS64.TRYWAIT P2, [R5+URZ+0x1c000], R4 ;  /* 0x01c00004050075a7 */ /* 0x0004e6000804017f */
[----:B---3--:R-:W-:Y:S05]  /*96f0*/  @!P2 NANOSLEEP.SYNCS 0x989680 ;  /* 0x009896800000a95d */ /* 0x008fea0003900000 */
[----:B------:R-:W3:Y:S02]  /*9700*/  @!P2 SYNCS.PHASECHK.TRANS64 P2, [R5+URZ+0x1c000], R4 ;  /* 0x01c000040500a5a7 */ /* 0x000ee4000804007f */
[----:B---3--:R-:W-:Y:S05]  /*9710*/  @!P2 BRA `(.L_x_25) ;  /* 0xfffffffc00eca947 */ /* 0x008fea000383ffff */
[----:B------:R-:W-:Y:S05]  /*9720*/  BRA `(.L_x_109) ;  /* 0xffffff9000d07947 */ /* 0x000fea000383ffff */
.L_x_29:
[----:B-1----:R-:W-:-:S04]  /*9730*/  MOV R9, UR4 ;  /* 0x0000000400097c02 */ /* 0x002fc80008000f00 */
[----:B------:R1:W2:Y:S03]  /*9740*/  SYNCS.PHASECHK.TRANS64.TRYWAIT P2, [R9+URZ+0x1c000], R10 ;  /* 0x01c0000a090075a7 */ /* 0x0002a6000804017f */
[----:B--2---:R-:W-:Y:S05]  /*9750*/  @!P2 NANOSLEEP.SYNCS 0x989680 ;  /* 0x009896800000a95d */ /* 0x004fea0003900000 */
[----:B------:R-:W2:Y:S02]  /*9760*/  @!P2 SYNCS.PHASECHK.TRANS64 P2, [R9+URZ+0x1c000], R10 ;  /* 0x01c0000a0900a5a7 */ /* 0x000ea4000804007f */
[----:B--2---:R-:W-:Y:S05]  /*9770*/  @!P2 BRA `(.L_x_29) ;  /* 0xfffffffc00eca947 */ /* 0x004fea000383ffff */
[----:B------:R-:W-:Y:S05]  /*9780*/  BRA `(.L_x_28) ;  /* 0xffffffa800b87947 */ /* 0x000fea000383ffff */
.L_x_37:
[----:B--2---:R-:W-:-:S04]  /*9790*/  MOV R5, UR10 ;  /* 0x0000000a00057c02 */ /* 0x004fc80008000f00 */
[----:B------:R2:W3:Y:S03]  /*97a0*/  SYNCS.PHASECHK.TRANS64.TRYWAIT P2, [R5+URZ+0x1c000], R4 ;  /* 0x01c00004050075a7 */ /* 0x0004e6000804017f */
[----:B---3--:R-:W-:Y:S05]  /*97b0*/  @!P2 NANOSLEEP.SYNCS 0x989680 ;  /* 0x009896800000a95d */ /* 0x008fea0003900000 */
[----:B------:R-:W3:Y:S02]  /*97c0*/  @!P2 SYNCS.PHASECHK.TRANS64 P2, [R5+URZ+0x1c000], R4 ;  /* 0x01c000040500a5a7 */ /* 0x000ee4000804007f */
[----:B---3--:R-:W-:Y:S05]  /*97d0*/  @!P2 BRA `(.L_x_37) ;  /* 0xfffffffc00eca947 */ /* 0x008fea000383ffff */
[----:B------:R-:W-:Y:S05]  /*97e0*/  BRA `(.L_x_110) ;  /* 0xffffffac00b87947 */ /* 0x000fea000383ffff */
.L_x_41:
[----:B-1----:R-:W-:-:S04]  /*97f0*/  MOV R9, UR4 ;  /* 0x0000000400097c02 */ /* 0x002fc80008000f00 */
[----:B------:R1:W2:Y:S03]  /*9800*/  SYNCS.PHASECHK.TRANS64.TRYWAIT P2, [R9+URZ+0x1c000], R8 ;  /* 0x01c00008090075a7 */ /* 0x0002a6000804017f */
[----:B--2---:R-:W-:Y:S05]  /*9810*/  @!P2 NANOSLEEP.SYNCS 0x989680 ;  /* 0x009896800000a95d */ /* 0x004fea0003900000 */
[----:B------:R-:W2:Y:S02]  /*9820*/  @!P2 SYNCS.PHASECHK.TRANS64 P2, [R9+URZ+0x1c000], R8 ;  /* 0x01c000080900a5a7 */ /* 0x000ea4000804007f */
[----:B--2---:R-:W-:Y:S05]  /*9830*/  @!P2 BRA `(.L_x_41) ;  /* 0xfffffffc00eca947 */ /* 0x004fea000383ffff */
[----:B------:R-:W-:Y:S05]  /*9840*/  BRA `(.L_x_40) ;  /* 0xffffffc800a47947 */ /* 0x000fea000383ffff */
.L_x_57:
[----:B-1----:R-:W-:-:S04]  /*9850*/  MOV R3, UR5 ;  /* 0x0000000500037c02 */ /* 0x002fc80008000f00 */
[----:B------:R1:W2:Y:S03]  /*9860*/  SYNCS.PHASECHK.TRANS64.TRYWAIT P0, [R3+URZ+0x8], R0 ;  /* 0x00000800030075a7 */ /* 0x0002a6000800017f */
[----:B--2---:R-:W-:Y:S05]  /*9870*/  @!P0 NANOSLEEP.SYNCS 0x989680 ;  /* 0x009896800000895d */ /* 0x004fea0003900000 */
[----:B------:R-:W2:Y:S02]  /*9880*/  @!P0 SYNCS.PHASECHK.TRANS64 P0, [R3+URZ+0x8], R0 ;  /* 0x00000800030085a7 */ /* 0x000ea4000800007f */
[----:B--2---:R-:W-:Y:S05]  /*9890*/  @!P0 BRA `(.L_x_57) ;  /* 0xfffffffc00ec8947 */ /* 0x004fea000383ffff */
[----:B------:R-:W-:Y:S05]  /*98a0*/  BRA `(.L_x_111) ;  /* 0xffffffd400287947 */ /* 0x000fea000383ffff */
.L_x_75:
[----:B--2---:R2:W4:Y:S02]  /*98b0*/  SYNCS.PHASECHK.TRANS64.TRYWAIT P0, [R4+URZ+0x1c060], R3 ;  /* 0x01c06003040075a7 */ /* 0x004524000800017f */
[----:B----4-:R-:W-:Y:S05]  /*98c0*/  @!P0 NANOSLEEP.SYNCS 0x989680 ;  /* 0x009896800000895d */ /* 0x010fea0003900000 */
[----:B------:R-:W4:Y:S02]  /*98d0*/  @!P0 SYNCS.PHASECHK.TRANS64 P0, [R4+URZ+0x1c060], R3 ;  /* 0x01c06003040085a7 */ /* 0x000f24000800007f */
[----:B----4-:R-:W-:Y:S05]  /*98e0*/  @!P0 BRA `(.L_x_75) ;  /* 0xfffffffc00f08947 */ /* 0x010fea000383ffff */
[----:B------:R-:W-:Y:S05]  /*98f0*/  BRA `(.L_x_112) ;  /* 0xffffffe800bc7947 */ /* 0x000fea000383ffff */
.L_x_80:
[----:B-1----:R1:W2:Y:S02]  /*9900*/  SYNCS.PHASECHK.TRANS64.TRYWAIT P0, [R2+URZ+0x1c028], R5 ;  /* 0x01c02805020075a7 */ /* 0x0022a4000800017f */
[----:B--2---:R-:W-:Y:S05]  /*9910*/  @!P0 NANOSLEEP.SYNCS 0x989680 ;  /* 0x009896800000895d */ /* 0x004fea0003900000 */
[----:B------:R-:W2:Y:S02]  /*9920*/  @!P0 SYNCS.PHASECHK.TRANS64 P0, [R2+URZ+0x1c028], R5 ;  /* 0x01c02805020085a7 */ /* 0x000ea4000800007f */
[----:B--2---:R-:W-:Y:S05]  /*9930*/  @!P0 BRA `(.L_x_80) ;  /* 0xfffffffc00f08947 */ /* 0x004fea000383ffff */
[----:B------:R-:W-:Y:S05]  /*9940*/  BRA `(.L_x_113) ;  /* 0xffffffec00547947 */ /* 0x000fea000383ffff */
.L_x_85:
[----:B-1----:R1:W2:Y:S02]  /*9950*/  SYNCS.PHASECHK.TRANS64.TRYWAIT P0, [R5+URZ+0x1c060], R6 ;  /* 0x01c06006050075a7 */ /* 0x0022a4000800017f */
[----:B--2---:R-:W-:Y:S05]  /*9960*/  @!P0 NANOSLEEP.SYNCS 0x989680 ;  /* 0x009896800000895d */ /* 0x004fea0003900000 */
[----:B------:R-:W2:Y:S02]  /*9970*/  @!P0 SYNCS.PHASECHK.TRANS64 P0, [R5+URZ+0x1c060], R6 ;  /* 0x01c06006050085a7 */ /* 0x000ea4000800007f */
[----:B--2---:R-:W-:Y:S05]  /*9980*/  @!P0 BRA `(.L_x_85) ;  /* 0xfffffffc00f08947 */ /* 0x004fea000383ffff */
[----:B------:R-:W-:Y:S05]  /*9990*/  BRA `(.L_x_114) ;  /* 0xffffffec00ec7947 */ /* 0x000fea000383ffff */
.L_x_90:
[----:B-1----:R1:W2:Y:S02]  /*99a0*/  SYNCS.PHASECHK.TRANS64.TRYWAIT P0, [R4+URZ+0x1c028], R7 ;  /* 0x01c02807040075a7 */ /* 0x0022a4000800017f */
[----:B--2---:R-:W-:Y:S05]  /*99b0*/  @!P0 NANOSLEEP.SYNCS 0x989680 ;  /* 0x009896800000895d */ /* 0x004fea0003900000 */
[----:B------:R-:W2:Y:S02]  /*99c0*/  @!P0 SYNCS.PHASECHK.TRANS64 P0, [R4+URZ+0x1c028], R7 ;  /* 0x01c02807040085a7 */ /* 0x000ea4000800007f */
[----:B--2---:R-:W-:Y:S05]  /*99d0*/  @!P0 BRA `(.L_x_90) ;  /* 0xfffffffc00f08947 */ /* 0x004fea000383ffff */
[----:B------:R-:W-:Y:S05]  /*99e0*/  BRA `(.L_x_115) ;  /* 0xfffffff000907947 */ /* 0x000fea000383ffff */
.L_x_96:
[----:B-1----:R1:W2:Y:S02]  /*99f0*/  SYNCS.PHASECHK.TRANS64.TRYWAIT P4, [R6+URZ+0x1c028], R5 ;  /* 0x01c02805060075a7 */ /* 0x0022a4000808017f */
[----:B--2---:R-:W-:Y:S05]  /*9a00*/  @!P4 NANOSLEEP.SYNCS 0x989680 ;  /* 0x009896800000c95d */ /* 0x004fea0003900000 */
[----:B------:R-:W2:Y:S02]  /*9a10*/  @!P4 SYNCS.PHASECHK.TRANS64 P4, [R6+URZ+0x1c028], R5 ;  /* 0x01c028050600c5a7 */ /* 0x000ea4000808007f */
[----:B--2---:R-:W-:Y:S05]  /*9a20*/  @!P4 BRA `(.L_x_96) ;  /* 0xfffffffc00f0c947 */ /* 0x004fea000383ffff */
[----:B------:R-:W-:Y:S05]  /*9a30*/  BRA `(.L_x_116) ;  /* 0xfffffff400647947 */ /* 0x000fea000383ffff */
.L_x_101:
[----:B-1----:R1:W2:Y:S02]  /*9a40*/  SYNCS.PHASECHK.TRANS64.TRYWAIT P4, [R6+URZ+0x1c028], R7 ;  /* 0x01c02807060075a7 */ /* 0x0022a4000808017f */
[----:B--2---:R-:W-:Y:S05]  /*9a50*/  @!P4 NANOSLEEP.SYNCS 0x989680 ;  /* 0x009896800000c95d */ /* 0x004fea0003900000 */
[----:B------:R-:W2:Y:S02]  /*9a60*/  @!P4 SYNCS.PHASECHK.TRANS64 P4, [R6+URZ+0x1c028], R7 ;  /* 0x01c028070600c5a7 */ /* 0x000ea4000808007f */
[----:B--2---:R-:W-:Y:S05]  /*9a70*/  @!P4 BRA `(.L_x_101) ;  /* 0xfffffffc00f0c947 */ /* 0x004fea000383ffff */
[----:B------:R-:W-:Y:S05]  /*9a80*/  BRA `(.L_x_117) ;  /* 0xfffffff800087947 */ /* 0x000fea000383ffff */
        .weak           $__internal_0_$__cuda_sm20_rcp_rn_f32_slowpath
        .type           $__internal_0_$__cuda_sm20_rcp_rn_f32_slowpath,@function
        .size           $__internal_0_$__cuda_sm20_rcp_rn_f32_slowpath,(.L_x_123 - $__internal_0_$__cuda_sm20_rcp_rn_f32_slowpath)
$__internal_0_$__cuda_sm20_rcp_rn_f32_slowpath:
[----:B------:R-:W-:Y:S01]  /*9a90*/  IMAD.SHL.U32 R0, R2, 0x2, RZ ;  /* 0x0000000202007824 */ /* 0x000fe200078e00ff */
[----:B------:R-:W-:Y:S04]  /*9aa0*/  BSSY B2, `(.L_x_118) ;  /* 0x0000030000027945 */ /* 0x000fe80003800000 */
[----:B------:R-:W-:-:S04]  /*9ab0*/  SHF.R.U32.HI R18, RZ, 0x18, R0 ;  /* 0x00000018ff127819 */ /* 0x000fc80000011600 */
[----:B------:R-:W-:-:S13]  /*9ac0*/  ISETP.NE.U32.AND P0, PT, R18, RZ, PT ;  /* 0x000000ff1200720c */ /* 0x000fda0003f05070 */
[----:B------:R-:W-:Y:S05]  /*9ad0*/  @P0 BRA `(.L_x_119) ;  /* 0x0000000000280947 */ /* 0x000fea0003800000 */
[----:B------:R-:W-:-:S04]  /*9ae0*/  SHF.L.U32 R0, R2, 0x1, RZ ;  /* 0x0000000102007819 */ /* 0x000fc800000006ff */
[----:B------:R-:W-:-:S13]  /*9af0*/  ISETP.NE.AND P0, PT, R0, RZ, PT ;  /* 0x000000ff0000720c */ /* 0x000fda0003f05270 */
[----:B------:R-:W-:Y:S01]  /*9b00*/  @P0 FFMA R10, R2, 1.84467440737095516160e+19, RZ ;  /* 0x5f800000020a0823 */ /* 0x000fe200000000ff */
[----:B------:R-:W-:Y:S08]  /*9b10*/  @!P0 MUFU.RCP R3, R2 ;  /* 0x0000000200038308 */ /* 0x000ff00000001000 */
[----:B------:R-:W1:Y:S02]  /*9b20*/  @P0 MUFU.RCP R13, R10 ;  /* 0x0000000a000d0308 */ /* 0x000e640000001000 */
[----:B-1----:R-:W-:-:S04]  /*9b30*/  @P0 FFMA R0, R10, R13, -1 ;  /* 0xbf8000000a000423 */ /* 0x002fc8000000000d */
[----:B------:R-:W-:-:S04]  /*9b40*/  @P0 FADD.FTZ R0, -R0, -RZ ;  /* 0x800000ff00000221 */ /* 0x000fc80000010100 */
[----:B------:R-:W-:-:S04]  /*9b50*/  @P0 FFMA R0, R13, R0, R13 ;  /* 0x000000000d000223 */ /* 0x000fc8000000000d */
[----:B------:R-:W-:Y:S01]  /*9b60*/  @P0 FFMA R3, R0, 1.84467440737095516160e+19, RZ ;  /* 0x5f80000000030823 */ /* 0x000fe200000000ff */
[----:B------:R-:W-:Y:S06]  /*9b70*/  BRA `(.L_x_120) ;  /* 0x0000000000887947 */ /* 0x000fec0003800000 */
.L_x_119:
[----:B------:R-:W-:-:S04]  /*9b80*/  IADD3 R19, R18, -0xfd, RZ ;  /* 0xffffff0312137810 */ /* 0x000fc80007ffe0ff */
[----:B------:R-:W-:-:S13]  /*9b90*/  ISETP.GT.U32.AND P0, PT, R19, 0x1, PT ;  /* 0x000000011300780c */ /* 0x000fda0003f04070 */
[----:B------:R-:W-:Y:S05]  /*9ba0*/  @P0 BRA `(.L_x_121) ;  /* 0x0000000000780947 */ /* 0x000fea0003800000 */
[----:B------:R-:W-:Y:S02]  /*9bb0*/  LOP3.LUT R0, R2, 0x7fffff, RZ, 0xc0, !PT ;  /* 0x007fffff02007812 */ /* 0x000fe400078ec0ff */
[----:B------:R-:W-:Y:S02]  /*9bc0*/  MOV R14, 0x3 ;  /* 0x00000003000e7802 */ /* 0x000fe40000000f00 */
[----:B------:R-:W-:Y:S02]  /*9bd0*/  LOP3.LUT R0, R0, 0x3f800000, RZ, 0xfc, !PT ;  /* 0x3f80000000007812 */ /* 0x000fe400078efcff */
[----:B------:R-:W-:Y:S02]  /*9be0*/  SHF.L.U32 R14, R14, R19, RZ ;  /* 0x000000130e0e7219 */ /* 0x000fe400000006ff */
[----:B------:R-:W1:Y:S02]  /*9bf0*/  MUFU.RCP R3, R0 ;  /* 0x0000000000037308 */ /* 0x000e640000001000 */
[----:B-1----:R-:W-:-:S04]  /*9c00*/  FFMA R10, R0, R3, -1 ;  /* 0xbf800000000a7423 */ /* 0x002fc80000000003 */
[----:B------:R-:W-:-:S04]  /*9c10*/  FADD.FTZ R10, -R10, -RZ ;  /* 0x800000ff0a0a7221 */ /* 0x000fc80000010100 */
[CCC-:B------:R-:W-:Y:S01]  /*9c20*/  FFMA.RM R12, R3.reuse, R10.reuse, R3.reuse ;  /* 0x0000000a030c7223 */ /* 0x1c0fe20000004003 */
[----:B------:R-:W-:-:S04]  /*9c30*/  FFMA.RP R13, R3, R10, R3 ;  /* 0x0000000a030d7223 */ /* 0x000fc80000008003 */
[C---:B------:R-:W-:Y:S02]  /*9c40*/  LOP3.LUT R3, R12.reuse, 0x7fffff, RZ, 0xc0, !PT ;  /* 0x007fffff0c037812 */ /* 0x040fe400078ec0ff */
[----:B------:R-:W-:Y:S02]  /*9c50*/  FSETP.NEU.FTZ.AND P0, PT, R12, R13, PT ;  /* 0x0000000d0c00720b */ /* 0x000fe40003f1d000 */
[----:B------:R-:W-:Y:S02]  /*9c60*/  LOP3.LUT R3, R3, 0x800000, RZ, 0xfc, !PT ;  /* 0x0080000003037812 */ /* 0x000fe400078efcff */
[----:B------:R-:W-:Y:S02]  /*9c70*/  SEL R10, RZ, 0xffffffff, !P0 ;  /* 0xffffffffff0a7807 */ /* 0x000fe40004000000 */
[----:B------:R-:W-:Y:S02]  /*9c80*/  LOP3.LUT R14, R14, R3, RZ, 0xc0, !PT ;  /* 0x000000030e0e7212 */ /* 0x000fe400078ec0ff */
[----:B------:R-:W-:-:S02]  /*9c90*/  IADD3 R10, -R10, RZ, RZ ;  /* 0x000000ff0a0a7210 */ /* 0x000fc40007ffe1ff */
[-C--:B------:R-:W-:Y:S02]  /*9ca0*/  SHF.R.U32.HI R14, RZ, R19.reuse, R14 ;  /* 0x00000013ff0e7219 */ /* 0x080fe4000001160e */
[----:B------:R-:W-:Y:S02]  /*9cb0*/  LOP3.LUT P1, RZ, R10, R19, R3, 0xf8, !PT ;  /* 0x000000130aff7212 */ /* 0x000fe4000782f803 */
[C---:B------:R-:W-:Y:S02]  /*9cc0*/  LOP3.LUT P0, RZ, R14.reuse, 0x1, RZ, 0xc0, !PT ;  /* 0x000000010eff7812 */ /* 0x040fe4000780c0ff */
[----:B------:R-:W-:-:S04]  /*9cd0*/  LOP3.LUT P2, RZ, R14, 0x2, RZ, 0xc0, !PT ;  /* 0x000000020eff7812 */ /* 0x000fc8000784c0ff */
[----:B------:R-:W-:Y:S02]  /*9ce0*/  PLOP3.LUT P0, PT, P0, P1, P2, 0xe0, 0x0 ;  /* 0x000000000000781c */ /* 0x000fe40000703c20 */
[----:B------:R-:W-:Y:S02]  /*9cf0*/  LOP3.LUT P1, RZ, R2, 0x7fffff, RZ, 0xc0, !PT ;  /* 0x007fffff02ff7812 */ /* 0x000fe4000782c0ff */
[----:B------:R-:W-:-:S04]  /*9d00*/  SEL R0, RZ, 0x1, !P0 ;  /* 0x00000001ff007807 */ /* 0x000fc80004000000 */
[----:B------:R-:W-:-:S04]  /*9d10*/  IADD3 R0, -R0, RZ, RZ ;  /* 0x000000ff00007210 */ /* 0x000fc80007ffe1ff */
[----:B------:R-:W-:Y:S01]  /*9d20*/  ISETP.GE.AND P0, PT, R0, RZ, PT ;  /* 0x000000ff0000720c */ /* 0x000fe20003f06270 */
[----:B------:R-:W-:-:S05]  /*9d30*/  VIADD R0, R18, 0xffffff04 ;  /* 0xffffff0412007836 */ /* 0x000fca0000000000 */
[----:B------:R-:W-:-:S07]  /*9d40*/  SHF.R.U32.HI R3, RZ, R0, R3 ;  /* 0x00000000ff037219 */ /* 0x000fce0000011603 */
[----:B------:R-:W-:-:S04]  /*9d50*/  @!P0 IADD3 R3, R3, 0x1, RZ ;  /* 0x0000000103038810 */ /* 0x000fc80007ffe0ff */
[----:B------:R-:W-:-:S04]  /*9d60*/  @!P1 SHF.L.U32 R3, R3, 0x1, RZ ;  /* 0x0000000103039819 */ /* 0x000fc800000006ff */
[----:B------:R-:W-:Y:S01]  /*9d70*/  LOP3.LUT R3, R3, 0x80000000, R2, 0xf8, !PT ;  /* 0x8000000003037812 */ /* 0x000fe200078ef802 */
[----:B------:R-:W-:Y:S06]  /*9d80*/  BRA `(.L_x_120) ;  /* 0x0000000000047947 */ /* 0x000fec0003800000 */
.L_x_121:
[----:B------:R1:W2:Y:S02]  /*9d90*/  MUFU.RCP R3, R2 ;  /* 0x0000000200037308 */ /* 0x0002a40000001000 */
.L_x_120:
[----:B------:R-:W-:Y:S05]  /*9da0*/  BSYNC B2 ;  /* 0x0000000000027941 */ /* 0x000fea0003800000 */
.L_x_118:
[----:B--2---:R-:W-:Y:S02]  /*9db0*/  MOV R0, R3 ;  /* 0x0000000300007202 */ /* 0x004fe40000000f00 */
[----:B-1----:R-:W-:Y:S02]  /*9dc0*/  MOV R2, R15 ;  /* 0x0000000f00027202 */ /* 0x002fe40000000f00 */
[----:B------:R-:W-:-:S04]  /*9dd0*/  MOV R3, 0x0 ;  /* 0x0000000000037802 */ /* 0x000fc80000000f00 */
[----:B------:R-:W-:Y:S05]  /*9de0*/  RET.REL.NODEC R2 `(_ZN7cutlass13device_kernelINS_4fmha6kernel28FmhaKernelTmaWarpSpecializedINS1_10collective30FmhaMainloopTmaWarpSpecializedINS_6half_tEffN4cute5tupleIJNS7_1CILi128EEENS9_ILi64EEESA_EEENS8_IJiNS9_ILi1EEENS8_IJiiEEEEEESF_SF_NS4_14ResidualFusionEJEEENS4_15FmhaFwdEpilogueIS6_fNS8_IJSB_SA_SB_EEEEENS2_23IndividualTileSchedulerEJEEEEEvNT_6ParamsE) ;  /* 0xffffff6002847950 */ /* 0x000fea0003c3ffff */
.L_x_122:
[----:B------:R-:W-:-:S00]  /*9df0*/  BRA `(.L_x_122) ;  /* 0xfffffffc00fc7947 */ /* 0x000fc0000383ffff */
[----:B------:R-:W-:-:S00]  /*9e00*/  NOP ;  /* 0x0000000000007918 */ /* 0x000fc00000000000 */
[----:B------:R-:W-:-:S00]  /*9e10*/  NOP ;  /* 0x0000000000007918 */ /* 0x000fc00000000000 */
[----:B------:R-:W-:-:S00]  /*9e20*/  NOP ;  /* 0x0000000000007918 */ /* 0x000fc00000000000 */
[----:B------:R-:W-:-:S00]  /*9e30*/  NOP ;  /* 0x0000000000007918 */ /* 0x000fc00000000000 */
[----:B------:R-:W-:-:S00]  /*9e40*/  NOP ;  /* 0x0000000000007918 */ /* 0x000fc00000000000 */
[----:B------:R-:W-:-:S00]  /*9e50*/  NOP ;  /* 0x0000000000007918 */ /* 0x000fc00000000000 */
[----:B------:R-:W-:-:S00]  /*9e60*/  NOP ;  /* 0x0000000000007918 */ /* 0x000fc00000000000 */
[----:B------:R-:W-:-:S00]  /*9e70*/  NOP ;  /* 0x0000000000007918 */ /* 0x000fc00000000000 */
.L_x_123:


//--------------------- .nv.global.init           --------------------------
	.section	.nv.global.init,"aw",@progbits
.nv.global.init:
	.type		$str$24,@object
	.size		$str$24,($str$25 - $str$24)
$str$24:
        /*0000*/ 	.byte	0x28, 0x61, 0x64, 0x64, 0x72, 0x65, 0x73, 0x73, 0x20, 0x26, 0x20, 0x6d, 0x61, 0x73, 0x6b, 0x29
        /*0010*/ 	.byte	0x20, 0x3d, 0x3d, 0x20, 0x30, 0x00
	.type		$str$25,@object
	.size		$str$25,(__unnamed_1 - $str$25)
$str$25:
        /*0016*/ 	.byte	0x2f, 0x74, 0x6d, 0x70, 0x2f, 0x63, 0x75, 0x74, 0x6c, 0x61, 0x73, 0x73, 0x5f, 0x73, 0x77, 0x65
        /*0026*/ 	.byte	0x65, 0x70, 0x5f, 0x73, 0x72, 0x63, 0x2f, 0x69, 0x6e, 0x63, 0x6c, 0x75, 0x64, 0x65, 0x2f, 0x63
        /*0036*/ 	.byte	0x75, 0x74, 0x65, 0x2f, 0x70, 0x6f, 0x69, 0x6e, 0x74, 0x65, 0x72, 0x5f, 0x66, 0x6c, 0x61, 0x67
        /*0046*/ 	.byte	0x67, 0x65, 0x64, 0x2e, 0x68, 0x70, 0x70, 0x00
	.type		__unnamed_1,@object
	.size		__unnamed_1,(__unnamed_2 - __unnamed_1)
__unnamed_1:
        /*004e*/ 	.byte	0x61, 0x75, 0x74, 0x6f, 0x20, 0x63, 0x75, 0x74, 0x65, 0x3a, 0x3a, 0x61, 0x73, 0x5f, 0x70, 0x6f
        /* <DEDUP_REMOVED lines=27> */
        /*020e*/ 	.byte	0x3e, 0x3e, 0x3e, 0x3e, 0x3e, 0x5d, 0x00
	.type		__unnamed_2,@object
	.size		__unnamed_2,(.L_1 - __unnamed_2)
__unnamed_2:
        /* <DEDUP_REMOVED lines=29> */
.L_1:


//--------------------- .nv.shared._ZN7cutlass13device_kernelINS_4fmha6kernel28FmhaKernelTmaWarpSpecializedINS1_10collective30FmhaMainloopTmaWarpSpecializedINS_6half_tEffN4cute5tupleIJNS7_1CILi128EEENS9_ILi64EEESA_EEENS8_IJiNS9_ILi1EEENS8_IJiiEEEEEESF_SF_NS4_14ResidualFusionEJEEENS4_15FmhaFwdEpilogueIS6_fNS8_IJSB_SA_SB_EEEEENS2_23IndividualTileSchedulerEJEEEEEvNT_6ParamsE --------------------------
	.section	.nv.shared._ZN7cutlass13device_kernelINS_4fmha6kernel28FmhaKernelTmaWarpSpecializedINS1_10collective30FmhaMainloopTmaWarpSpecializedINS_6half_tEffN4cute5tupleIJNS7_1CILi128EEENS9_ILi64EEESA_EEENS8_IJiNS9_ILi1EEENS8_IJiiEEEEEESF_SF_NS4_14ResidualFusionEJEEENS4_15FmhaFwdEpilogueIS6_fNS8_IJSB_SA_SB_EEEEENS2_23IndividualTileSchedulerEJEEEEEvNT_6ParamsE,"aw",@nobits
	.sectionflags	@""
	.align	16
	.zero		1024


//--------------------- .nv.shared.reserved.0     --------------------------
	.section	.nv.shared.reserved.0,"aw",@nobits
	.weak		__nv_reservedSMEM_offset_0_alias
	.size		__nv_reservedSMEM_offset_0_alias, 0, 0
	.other		__nv_reservedSMEM_offset_0_alias,@"STO_CUDA_RESERVED_SHARED STV_DEFAULT"
__nv_reservedSMEM_offset_0_alias:
	.zero		0


//--------------------- .nv.global                --------------------------
	.section	.nv.global,"aw",@nobits
.nv.global:
	.type		_ZN39_INTERNAL_806a21c0_4_k_cu_37450e8a_30804cute1_E,@object
	.size		_ZN39_INTERNAL_806a21c0_4_k_cu_37450e8a_30804cute1_E,(_ZN39_INTERNAL_806a21c0_4_k_cu_37450e8a_30804cuda3std3__45__cpo6cbeginE - _ZN39_INTERNAL_806a21c0_4_k_cu_37450e8a_30804cute1_E)
_ZN39_INTERNAL_806a21c0_4_k_cu_37450e8a_30804cute1_E:
	.zero		1
	.type		_ZN39_INTERNAL_806a21c0_4_k_cu_37450e8a_30804cuda3std3__45__cpo6cbeginE,@object
	.size		_ZN39_INTERNAL_806a21c0_4_k_cu_37450e8a_30804cuda3std3__45__cpo6cbeginE,(_ZN39_INTERNAL_806a21c0_4_k_cu_37450e8a_30804cuda3std3__48in_placeE - _ZN39_INTERNAL_806a21c0_4_k_cu_37450e8a_30804cuda3std3__45__cpo6cbeginE)
_ZN39_INTERNAL_806a21c0_4_k_cu_37450e8a_30804cuda3std3__45__cpo6cbeginE:
	.zero		1
	.type		_ZN39_INTERNAL_806a21c0_4_k_cu_37450e8a_30804cuda3std3__48in_placeE,@object
	.size		_ZN39_INTERNAL_806a21c0_4_k_cu_37450e8a_30804cuda3std3__48in_placeE,(_ZN39_INTERNAL_806a21c0_4_k_cu_37450e8a_30804cuda3std6ranges3__45__cpo9iter_moveE - _ZN39_INTERNAL_806a21c0_4_k_cu_37450e8a_30804cuda3std3__48in_placeE)
_ZN39_INTERNAL_806a21c0_4_k_cu_37450e8a_30804cuda3std3__48in_placeE:
	.zero		1
	.type		_ZN39_INTERNAL_806a21c0_4_k_cu_37450e8a_30804cuda3std6ranges3__45__cpo9iter_moveE,@object
	.size		_ZN39_INTERNAL_806a21c0_4_k_cu_37450e8a_30804cuda3std6ranges3__45__cpo9iter_moveE,(_ZN39_INTERNAL_806a21c0_4_k_cu_37450e8a_30804cuda3std3__45__cpo5beginE - _ZN39_INTERNAL_806a21c0_4_k_cu_37450e8a_30804cuda3std6ranges3__45__cpo9iter_moveE)
_ZN39_INTERNAL_806a21c0_4_k_cu_37450e8a_30804cuda3std6ranges3__45__cpo9iter_moveE:
	.zero		1
	.type		_ZN39_INTERNAL_806a21c0_4_k_cu_37450e8a_30804cuda3std3__45__cpo5beginE,@object
	.size		_ZN39_INTERNAL_806a21c0_4_k_cu_37450e8a_30804cuda3std3__45__cpo5beginE,(_ZN39_INTERNAL_806a21c0_4_k_cu_37450e8a_30804cuda3std3__441_GLOBAL__N__806a21c0_4_k_cu_37450e8a_30806ignoreE - _ZN39_INTERNAL_806a21c0_4_k_cu_37450e8a_30804cuda3std3__45__cpo5beginE)
_ZN39_INTERNAL_806a21c0_4_k_cu_37450e8a_30804cuda3std3__45__cpo5beginE:
	.zero		1
	.type		_ZN39_INTERNAL_806a21c0_4_k_cu_37450e8a_30804cuda3std3__441_GLOBAL__N__806a21c0_4_k_cu_37450e8a_30806ignoreE,@object
	.size		_ZN39_INTERNAL_806a21c0_4_k_cu_37450e8a_30804cuda3std3__441_GLOBAL__N__806a21c0_4_k_cu_37450e8a_30806ignoreE,(_ZN39_INTERNAL_806a21c0_4_k_cu_37450e8a_30804cute7productE - _ZN39_INTERNAL_806a21c0_4_k_cu_37450e8a_30804cuda3std3__441_GLOBAL__N__806a21c0_4_k_cu_37450e8a_30806ignoreE)
_ZN39_INTERNAL_806a21c0_4_k_cu_37450e8a_30804cuda3std3__441_GLOBAL__N__806a21c0_4_k_cu_37450e8a_30806ignoreE:
	.zero		1
	.type		_ZN39_INTERNAL_806a21c0_4_k_cu_37450e8a_30804cute7productE,@object
	.size		_ZN39_INTERNAL_806a21c0_4_k_cu_37450e8a_30804cute7productE,(_ZN39_INTERNAL_806a21c0_4_k_cu_37450e8a_30804cuda3std3__45__cpo3endE - _ZN39_INTERNAL_806a21c0_4_k_cu_37450e8a_30804cute7productE)
_ZN39_INTERNAL_806a21c0_4_k_cu_37450e8a_30804cute7productE:
	.zero		1
	.type		_ZN39_INTERNAL_806a21c0_4_k_cu_37450e8a_30804cuda3std3__45__cpo3endE,@object
	.size		_ZN39_INTERNAL_806a21c0_4_k_cu_37450e8a_30804cuda3std3__45__cpo3endE,(_ZN39_INTERNAL_806a21c0_4_k_cu_37450e8a_30804cuda3std3__419piecewise_constructE - _ZN39_INTERNAL_806a21c0_4_k_cu_37450e8a_30804cuda3std3__45__cpo3endE)
_ZN39_INTERNAL_806a21c0_4_k_cu_37450e8a_30804cuda3std3__45__cpo3endE:
	.zero		1
	.type		_ZN39_INTERNAL_806a21c0_4_k_cu_37450e8a_30804cuda3std3__419piecewise_constructE,@object
	.size		_ZN39_INTERNAL_806a21c0_4_k_cu_37450e8a_30804cuda3std3__419piecewise_constructE,(_ZN39_INTERNAL_806a21c0_4_k_cu_37450e8a_30804cuda3std3__45__cpo4cendE - _ZN39_INTERNAL_806a21c0_4_k_cu_37450e8a_30804cuda3std3__419piecewise_constructE)
_ZN39_INTERNAL_806a21c0_4_k_cu_37450e8a_30804cuda3std3__419piecewise_constructE:
	.zero		1
	.type		_ZN39_INTERNAL_806a21c0_4_k_cu_37450e8a_30804cuda3std3__45__cpo4cendE,@object
	.size		_ZN39_INTERNAL_806a21c0_4_k_cu_37450e8a_30804cuda3std3__45__cpo4cendE,(_ZN39_INTERNAL_806a21c0_4_k_cu_37450e8a_30804cuda3std6ranges3__45__cpo4swapE - _ZN39_INTERNAL_806a21c0_4_k_cu_37450e8a_30804cuda3std3__45__cpo4cendE)
_ZN39_INTERNAL_806a21c0_4_k_cu_37450e8a_30804cuda3std3__45__cpo4cendE:
	.zero		1
	.type		_ZN39_INTERNAL_806a21c0_4_k_cu_37450e8a_30804cuda3std6ranges3__45__cpo4swapE,@object
	.size		_ZN39_INTERNAL_806a21c0_4_k_cu_37450e8a_30804cuda3std6ranges3__45__cpo4swapE,(.L_9 - _ZN39_INTERNAL_806a21c0_4_k_cu_37450e8a_30804cuda3std6ranges3__45__cpo4swapE)
_ZN39_INTERNAL_806a21c0_4_k_cu_37450e8a_30804cuda3std6ranges3__45__cpo4swapE:
	.zero		1
.L_9:


//--------------------- .nv.constant0._ZN7cutlass13device_kernelINS_4fmha6kernel28FmhaKernelTmaWarpSpecializedINS1_10collective30FmhaMainloopTmaWarpSpecializedINS_6half_tEffN4cute5tupleIJNS7_1CILi128EEENS9_ILi64EEESA_EEENS8_IJiNS9_ILi1EEENS8_IJiiEEEEEESF_SF_NS4_14ResidualFusionEJEEENS4_15FmhaFwdEpilogueIS6_fNS8_IJSB_SA_SB_EEEEENS2_23IndividualTileSchedulerEJEEEEEvNT_6ParamsE --------------------------
	.section	.nv.constant0._ZN7cutlass13device_kernelINS_4fmha6kernel28FmhaKernelTmaWarpSpecializedINS1_10collective30FmhaMainloopTmaWarpSpecializedINS_6half_tEffN4cute5tupleIJNS7_1CILi128EEENS9_ILi64EEESA_EEENS8_IJiNS9_ILi1EEENS8_IJiiEEEEEESF_SF_NS4_14ResidualFusionEJEEENS4_15FmhaFwdEpilogueIS6_fNS8_IJSB_SA_SB_EEEEENS2_23IndividualTileSchedulerEJEEEEEvNT_6ParamsE,"a",@progbits
	.sectionflags	@""
	.align	4
.nv.constant0._ZN7cutlass13device_kernelINS_4fmha6kernel28FmhaKernelTmaWarpSpecializedINS1_10collective30FmhaMainloopTmaWarpSpecializedINS_6half_tEffN4cute5tupleIJNS7_1CILi128EEENS9_ILi64EEESA_EEENS8_IJiNS9_ILi1EEENS8_IJiiEEEEEESF_SF_NS4_14ResidualFusionEJEEENS4_15FmhaFwdEpilogueIS6_fNS8_IJSB_SA_SB_EEEEENS2_23IndividualTileSchedulerEJEEEEEvNT_6ParamsE:
	.zero		2688


//--------------------- SYMBOLS --------------------------

	.type		.nv.reservedSmem.offset0,@object
	.size		.nv.reservedSmem.offset0,0x4
	.type		__assertfail,@function
